def matmul_kernel(
    a_ptr,
    b_ptr,
    c_ptr,
    M,
    N,
    K,
    stride_am,
    stride_ak,
    stride_bk,
    stride_bn,
    stride_cm,
    stride_cn,
    BLOCK_M: tl.constexpr,
    BLOCK_N: tl.constexpr,
    BLOCK_K: tl.constexpr,
    GROUP_M: tl.constexpr,
):
    pid = tl.program_id(axis=0)
    num_pid_m = tl.cdiv(M, BLOCK_M)
    num_pid_n = tl.cdiv(N, BLOCK_N)
    num_pid_in_group = GROUP_M * num_pid_n
    group_id = pid // num_pid_in_group
    first_pid_m = group_id * GROUP_M
    group_size_m = min(num_pid_m - first_pid_m, GROUP_M)
    pid_m = first_pid_m + ((pid % num_pid_in_group) % group_size_m)
    pid_n = (pid % num_pid_in_group) // group_size_m

    offs_am = (pid_m * BLOCK_M + tl.arange(0, BLOCK_M)) % M
    offs_bn = (pid_n * BLOCK_N + tl.arange(0, BLOCK_N)) % N
    offs_k = tl.arange(0, BLOCK_K)
    a_ptrs = a_ptr + offs_am[:, None] * stride_am + offs_k[None, :] * stride_ak
    b_ptrs = b_ptr + offs_k[:, None] * stride_bk + offs_bn[None, :] * stride_bn

    acc = tl.zeros((BLOCK_M, BLOCK_N), dtype=tl.float32)
    for kk in range(0, tl.cdiv(K, BLOCK_K)):
        a = tl.load(a_ptrs, mask=offs_k[None, :] < K - kk * BLOCK_K, other=0.0)
        b = tl.load(b_ptrs, mask=offs_k[:, None] < K - kk * BLOCK_K, other=0.0)
        acc = tl.dot(a, b, acc)
        a_ptrs += BLOCK_K * stride_ak
        b_ptrs += BLOCK_K * stride_bk

    c = acc.to(c_ptr.dtype.element_ty)
    offs_cm = pid_m * BLOCK_M + tl.arange(0, BLOCK_M)
    offs_cn = pid_n * BLOCK_N + tl.arange(0, BLOCK_N)
    c_ptrs = c_ptr + offs_cm[:, None] * stride_cm + offs_cn[None, :] * stride_cn
    mask = (offs_cm[:, None] < M) & (offs_cn[None, :] < N)
    tl.store(c_ptrs, c, mask=mask)

# config = {"BLOCK_K": 32, "BLOCK_M": 256, "BLOCK_N": 64, "GROUP_M": 8, "arch": "sm_100", "dtype": "bf16", "num_ctas": 1, "num_stages": 3, "num_warps": 16}
# arch = sm_100


// ===== COMPILED SASS (sm_100a) =====

	.target	sm_100a

	.elftype	@"ET_EXEC"


//--------------------- .note.nv.tkinfo           --------------------------
	.section	.note.nv.tkinfo,"",@"SHT_NOTE"
	.sectionflags	@"SHF_NOTE_NV_TKINFO"
	.tkinfo
        /*0018*/ 	.word	0x00000081
        /*0030*/ 	.string	""
        /*0030*/ 	.string	"ptxas-blackwell"
        /*0030*/ 	.string	"Cuda compilation tools, release 12.9, V12.9.86"
        /*0030*/ 	.string	"Build cuda_12.9.r12.9/compiler.36037853_0"
        /*0030*/ 	.string	"-v  -suppress-debug-info  -lineinfo  -arch sm_100a "



//--------------------- .note.nv.cuver            --------------------------
	.section	.note.nv.cuver,"",@"SHT_NOTE"
	.sectionflags	@"SHF_NOTE_NV_CUVER"
        /*0018*/ 	.short	0x0001
        /*001a*/ 	.short	0x0064
        /*001c*/ 	.short	0x0001
        /*001e*/ 	.short	0x0000
        /*0020*/ 	.short	0x0001
        /*0022*/ 	.short	0x0000


//--------------------- .nv.info                  --------------------------
	.section	.nv.info,"",@"SHT_CUDA_INFO"
	.align	4


	//----- nvinfo : EIATTR_REGCOUNT
	.align		4
        /*0000*/ 	.byte	0x04, 0x2f
        /*0002*/ 	.short	(.L_1 - .L_0)
	.align		4
.L_0:
        /*0004*/ 	.word	index@(matmul_kernel)
        /*0008*/ 	.word	0x00000080


	//----- nvinfo : EIATTR_FRAME_SIZE
	.align		4
.L_1:
        /*000c*/ 	.byte	0x04, 0x11
        /*000e*/ 	.short	(.L_3 - .L_2)
	.align		4
.L_2:
        /*0010*/ 	.word	index@(matmul_kernel)
        /*0014*/ 	.word	0x00000000


	//----- nvinfo : EIATTR_MIN_STACK_SIZE
	.align		4
.L_3:
        /*0018*/ 	.byte	0x04, 0x12
        /*001a*/ 	.short	(.L_5 - .L_4)
	.align		4
.L_4:
        /*001c*/ 	.word	index@(matmul_kernel)
        /*0020*/ 	.word	0x00000000
.L_5:


//--------------------- .nv.info.matmul_kernel    --------------------------
	.section	.nv.info.matmul_kernel,"",@"SHT_CUDA_INFO"
	.sectionflags	@""
	.align	4


	//----- nvinfo : EIATTR_CUDA_API_VERSION
	.align		4
        /*0000*/ 	.byte	0x04, 0x37
        /*0002*/ 	.short	(.L_7 - .L_6)
.L_6:
        /*0004*/ 	.word	0x00000081


	//----- nvinfo : EIATTR_KPARAM_INFO
	.align		4
.L_7:
        /*0008*/ 	.byte	0x04, 0x17
        /*000a*/ 	.short	(.L_9 - .L_8)
.L_8:
        /*000c*/ 	.word	0x00000000
        /*0010*/ 	.short	0x000d
        /*0012*/ 	.short	0x0048
        /*0014*/ 	.byte	0x00, 0xf4, 0x21, 0x00


	//----- nvinfo : EIATTR_KPARAM_INFO
	.align		4
.L_9:
        /*0018*/ 	.byte	0x04, 0x17
        /*001a*/ 	.short	(.L_11 - .L_10)
.L_10:
        /*001c*/ 	.word	0x00000000
        /*0020*/ 	.short	0x000c
        /*0022*/ 	.short	0x0040
        /*0024*/ 	.byte	0x00, 0xf4, 0x21, 0x00


	//----- nvinfo : EIATTR_KPARAM_INFO
	.align		4
.L_11:
        /*0028*/ 	.byte	0x04, 0x17
        /*002a*/ 	.short	(.L_13 - .L_12)
.L_12:
        /*002c*/ 	.word	0x00000000
        /*0030*/ 	.short	0x000b
        /*0032*/ 	.short	0x0038
        /*0034*/ 	.byte	0x00, 0xf0, 0x11, 0x00


	//----- nvinfo : EIATTR_KPARAM_INFO
	.align		4
.L_13:
        /*0038*/ 	.byte	0x04, 0x17
        /*003a*/ 	.short	(.L_15 - .L_14)
.L_14:
        /*003c*/ 	.word	0x00000000
        /*0040*/ 	.short	0x000a
        /*0042*/ 	.short	0x0034
        /*0044*/ 	.byte	0x00, 0xf0, 0x11, 0x00


	//----- nvinfo : EIATTR_KPARAM_INFO
	.align		4
.L_15:
        /*0048*/ 	.byte	0x04, 0x17
        /*004a*/ 	.short	(.L_17 - .L_16)
.L_16:
        /*004c*/ 	.word	0x00000000
        /*0050*/ 	.short	0x0009
        /*0052*/ 	.short	0x0030
        /*0054*/ 	.byte	0x00, 0xf0, 0x11, 0x00


	//----- nvinfo : EIATTR_KPARAM_INFO
	.align		4
.L_17:
        /*0058*/ 	.byte	0x04, 0x17
        /*005a*/ 	.short	(.L_19 - .L_18)
.L_18:
        /*005c*/ 	.word	0x00000000
        /*0060*/ 	.short	0x0008
        /*0062*/ 	.short	0x002c
        /*0064*/ 	.byte	0x00, 0xf0, 0x11, 0x00


	//----- nvinfo : EIATTR_KPARAM_INFO
	.align		4
.L_19:
        /*0068*/ 	.byte	0x04, 0x17
        /*006a*/ 	.short	(.L_21 - .L_20)
.L_20:
        /*006c*/ 	.word	0x00000000
        /*0070*/ 	.short	0x0007
        /*0072*/ 	.short	0x0028
        /*0074*/ 	.byte	0x00, 0xf0, 0x11, 0x00


	//----- nvinfo : EIATTR_KPARAM_INFO
	.align		4
.L_21:
        /*0078*/ 	.byte	0x04, 0x17
        /*007a*/ 	.short	(.L_23 - .L_22)
.L_22:
        /*007c*/ 	.word	0x00000000
        /*0080*/ 	.short	0x0006
        /*0082*/ 	.short	0x0024
        /*0084*/ 	.byte	0x00, 0xf0, 0x11, 0x00


	//----- nvinfo : EIATTR_KPARAM_INFO
	.align		4
.L_23:
        /*0088*/ 	.byte	0x04, 0x17
        /*008a*/ 	.short	(.L_25 - .L_24)
.L_24:
        /*008c*/ 	.word	0x00000000
        /*0090*/ 	.short	0x0005
        /*0092*/ 	.short	0x0020
        /*0094*/ 	.byte	0x00, 0xf0, 0x11, 0x00


	//----- nvinfo : EIATTR_KPARAM_INFO
	.align		4
.L_25:
        /*0098*/ 	.byte	0x04, 0x17
        /*009a*/ 	.short	(.L_27 - .L_26)
.L_26:
        /*009c*/ 	.word	0x00000000
        /*00a0*/ 	.short	0x0004
        /*00a2*/ 	.short	0x001c
        /*00a4*/ 	.byte	0x00, 0xf0, 0x11, 0x00


	//----- nvinfo : EIATTR_KPARAM_INFO
	.align		4
.L_27:
        /*00a8*/ 	.byte	0x04, 0x17
        /*00aa*/ 	.short	(.L_29 - .L_28)
.L_28:
        /*00ac*/ 	.word	0x00000000
        /*00b0*/ 	.short	0x0003
        /*00b2*/ 	.short	0x0018
        /*00b4*/ 	.byte	0x00, 0xf0, 0x11, 0x00


	//----- nvinfo : EIATTR_KPARAM_INFO
	.align		4
.L_29:
        /*00b8*/ 	.byte	0x04, 0x17
        /*00ba*/ 	.short	(.L_31 - .L_30)
.L_30:
        /*00bc*/ 	.word	0x00000000
        /*00c0*/ 	.short	0x0002
        /*00c2*/ 	.short	0x0010
        /*00c4*/ 	.byte	0x00, 0xf4, 0x21, 0x00


	//----- nvinfo : EIATTR_KPARAM_INFO
	.align		4
.L_31:
        /*00c8*/ 	.byte	0x04, 0x17
        /*00ca*/ 	.short	(.L_33 - .L_32)
.L_32:
        /*00cc*/ 	.word	0x00000000
        /*00d0*/ 	.short	0x0001
        /*00d2*/ 	.short	0x0008
        /*00d4*/ 	.byte	0x00, 0xf4, 0x21, 0x00


	//----- nvinfo : EIATTR_KPARAM_INFO
	.align		4
.L_33:
        /*00d8*/ 	.byte	0x04, 0x17
        /*00da*/ 	.short	(.L_35 - .L_34)
.L_34:
        /*00dc*/ 	.word	0x00000000
        /*00e0*/ 	.short	0x0000
        /*00e2*/ 	.short	0x0000
        /*00e4*/ 	.byte	0x00, 0xf4, 0x21, 0x00


	//----- nvinfo : EIATTR_SPARSE_MMA_MASK
	.align		4
.L_35:
        /*00e8*/ 	.byte	0x03, 0x50
        /*00ea*/ 	.short	0x0000


	//----- nvinfo : EIATTR_MAXREG_COUNT
	.align		4
        /*00ec*/ 	.byte	0x03, 0x1b
        /*00ee*/ 	.short	0x0080


	//----- nvinfo : EIATTR_NUM_BARRIERS
	.align		4
        /*00f0*/ 	.byte	0x02, 0x4c
        /*00f2*/ 	.byte	0x01
	.zero		1


	//----- nvinfo : EIATTR_VRC_CTA_INIT_COUNT
	.align		4
        /*00f4*/ 	.byte	0x02, 0x4a
	.zero		1
	.zero		1


	//----- nvinfo : EIATTR_EXIT_INSTR_OFFSETS
	.align		4
        /*00f8*/ 	.byte	0x04, 0x1c
        /*00fa*/ 	.short	(.L_37 - .L_36)


	//   ....[0]....
.L_36:
        /*00fc*/ 	.word	0x000029a0


	//   ....[1]....
        /*0100*/ 	.word	0x000029d0


	//----- nvinfo : EIATTR_REQNTID
	.align		4
.L_37:
        /*0104*/ 	.byte	0x04, 0x10
        /*0106*/ 	.short	(.L_39 - .L_38)
.L_38:
        /*0108*/ 	.word	0x00000200
        /*010c*/ 	.word	0x00000001
        /*0110*/ 	.word	0x00000001


	//----- nvinfo : EIATTR_CBANK_PARAM_SIZE
	.align		4
.L_39:
        /*0114*/ 	.byte	0x03, 0x19
        /*0116*/ 	.short	0x0050


	//----- nvinfo : EIATTR_PARAM_CBANK
	.align		4
        /*0118*/ 	.byte	0x04, 0x0a
        /*011a*/ 	.short	(.L_41 - .L_40)
	.align		4
.L_40:
        /*011c*/ 	.word	index@(.nv.constant0.matmul_kernel)
        /*0120*/ 	.short	0x0380
        /*0122*/ 	.short	0x0050


	//----- nvinfo : EIATTR_SW_WAR
	.align		4
.L_41:
        /*0124*/ 	.byte	0x04, 0x36
        /*0126*/ 	.short	(.L_43 - .L_42)
.L_42:
        /*0128*/ 	.word	0x00000008
.L_43:


//--------------------- .nv.compat                --------------------------
	.section	.nv.compat,"",@"SHT_CUDA_COMPAT_INFO"
	.align	4
        /*0000*/ 	.byte	0x02, 0x02, 0x01, 0x00, 0x02, 0x05, 0x05, 0x00, 0x02, 0x03, 0x00, 0x00, 0x02, 0x06, 0x01, 0x00


//--------------------- .nv.callgraph             --------------------------
	.section	.nv.callgraph,"",@"SHT_CUDA_CALLGRAPH"
	.align	4
	.sectionentsize	8
	.align		4
        /*0000*/ 	.word	0x00000000
	.align		4
        /*0004*/ 	.word	0xffffffff
	.align		4
        /*0008*/ 	.word	0x00000000
	.align		4
        /*000c*/ 	.word	0xfffffffe
	.align		4
        /*0010*/ 	.word	0x00000000
	.align		4
        /*0014*/ 	.word	0xfffffffd
	.align		4
        /*0018*/ 	.word	0x00000000
	.align		4
        /*001c*/ 	.word	0xfffffffc


//--------------------- .text.matmul_kernel       --------------------------
	.section	.text.matmul_kernel,"ax",@progbits
	.align	128
        .global         matmul_kernel
        .type           matmul_kernel,@function
        .size           matmul_kernel,(.L_x_4 - matmul_kernel)
        .other          matmul_kernel,@"STO_CUDA_ENTRY STV_DEFAULT"
matmul_kernel:
.text.matmul_kernel:
[----:B------:R-:W0:Y:S08]  /*0000*/  LDC R1, c[0x0][0x37c] ;  /* 0x0000df00ff017b82 */ /* 0x000e300000000800 */
[----:B------:R-:W1:Y:S01]  /*0010*/  LDC.64 R14, c[0x0][0x398] ;  /* 0x0000e600ff0e7b82 */ /* 0x000e620000000a00 */
[----:B------:R-:W2:Y:S01]  /*0020*/  S2R R5, SR_CTAID.X ;  /* 0x0000000000057919 */ /* 0x000ea20000002500 */
[----:B------:R-:W3:Y:S01]  /*0030*/  LDCU UR4, c[0x0][0x3a0] ;  /* 0x00007400ff0477ac */ /* 0x000ee20008000800 */
[----:B------:R-:W-:Y:S01]  /*0040*/  UMOV UR5, 0x400 ;  /* 0x0000040000057882 */ /* 0x000fe20000000000 */
[----:B------:R-:W4:Y:S04]  /*0050*/  LDCU.64 UR8, c[0x0][0x358] ;  /* 0x00006b00ff0877ac */ /* 0x000f280008000a00 */
[----:B------:R-:W5:Y:S01]  /*0060*/  S2UR UR6, SR_CgaCtaId ;  /* 0x00000000000679c3 */ /* 0x000f620000008800 */
[----:B------:R-:W0:Y:S01]  /*0070*/  LDCU UR7, c[0x0][0x3a0] ;  /* 0x00007400ff0777ac */ /* 0x000e220008000800 */
[----:B---3--:R-:W-:Y:S01]  /*0080*/  UIADD3 UR4, UPT, UPT, UR4, 0x1f, URZ ;  /* 0x0000001f04047890 */ /* 0x008fe2000fffe0ff */
[----:B-1----:R-:W-:-:S03]  /*0090*/  VIADD R0, R15, 0x3f ;  /* 0x0000003f0f007836 */ /* 0x002fc60000000000 */
[----:B------:R-:W-:Y:S02]  /*00a0*/  UISETP.GT.AND UP0, UPT, UR4, 0x1f, UPT ;  /* 0x0000001f0400788c */ /* 0x000fe4000bf04270 */
[----:B------:R-:W-:Y:S01]  /*00b0*/  SHF.R.S32.HI R3, RZ, 0x1f, R0 ;  /* 0x0000001fff037819 */ /* 0x000fe20000011400 */
[----:B-----5:R-:W-:-:S03]  /*00c0*/  ULEA UR5, UR6, UR5, 0x18 ;  /* 0x0000000506057291 */ /* 0x020fc6000f8ec0ff */
[----:B------:R-:W-:Y:S02]  /*00d0*/  LEA.HI R3, R3, R0, RZ, 0x6 ;  /* 0x0000000003037211 */ /* 0x000fe400078f30ff */
[----:B--2---:R-:W-:Y:S02]  /*00e0*/  IABS R8, R5 ;  /* 0x0000000500087213 */ /* 0x004fe40000000000 */
[----:B------:R-:W-:-:S05]  /*00f0*/  SHF.R.S32.HI R3, RZ, 0x6, R3 ;  /* 0x00000006ff037819 */ /* 0x000fca0000011403 */
[----:B------:R-:W-:-:S05]  /*0100*/  IMAD.SHL.U32 R4, R3, 0x8, RZ ;  /* 0x0000000803047824 */ /* 0x000fca00078e00ff */
[-C--:B------:R-:W-:Y:S02]  /*0110*/  IABS R7, R4.reuse ;  /* 0x0000000400077213 */ /* 0x080fe40000000000 */
[----:B------:R-:W-:Y:S02]  /*0120*/  IABS R10, R4 ;  /* 0x00000004000a7213 */ /* 0x000fe40000000000 */
[----:B------:R-:W1:Y:S08]  /*0130*/  I2F.RP R0, R7 ;  /* 0x0000000700007306 */ /* 0x000e700000209400 */
[----:B-1----:R-:W1:Y:S02]  /*0140*/  MUFU.RCP R0, R0 ;  /* 0x0000000000007308 */ /* 0x002e640000001000 */
[----:B-1----:R-:W-:-:S02]  /*0150*/  VIADD R2, R0, 0xffffffe ;  /* 0x0ffffffe00027836 */ /* 0x002fc40000000000 */
[----:B------:R-:W-:-:S04]  /*0160*/  IMAD.MOV R0, RZ, RZ, -R10 ;  /* 0x000000ffff007224 */ /* 0x000fc800078e0a0a */
[----:B------:R1:W2:Y:S02]  /*0170*/  F2I.FTZ.U32.TRUNC.NTZ R3, R2 ;  /* 0x0000000200037305 */ /* 0x0002a4000021f000 */
[----:B-1----:R-:W-:Y:S02]  /*0180*/  IMAD.MOV.U32 R2, RZ, RZ, RZ ;  /* 0x000000ffff027224 */ /* 0x002fe400078e00ff */
[----:B--2---:R-:W-:-:S04]  /*0190*/  IMAD.MOV R6, RZ, RZ, -R3 ;  /* 0x000000ffff067224 */ /* 0x004fc800078e0a03 */
[----:B------:R-:W-:Y:S02]  /*01a0*/  IMAD R9, R6, R7, RZ ;  /* 0x0000000706097224 */ /* 0x000fe400078e02ff */
[----:B------:R-:W-:Y:S02]  /*01b0*/  IMAD.MOV.U32 R6, RZ, RZ, R8 ;  /* 0x000000ffff067224 */ /* 0x000fe400078e0008 */
[----:B------:R-:W-:-:S06]  /*01c0*/  IMAD.HI.U32 R3, R3, R9, R2 ;  /* 0x0000000903037227 */ /* 0x000fcc00078e0002 */
[----:B------:R-:W-:-:S04]  /*01d0*/  IMAD.HI.U32 R3, R3, R6, RZ ;  /* 0x0000000603037227 */ /* 0x000fc800078e00ff */
[----:B------:R-:W-:-:S05]  /*01e0*/  IMAD R0, R3, R0, R6 ;  /* 0x0000000003007224 */ /* 0x000fca00078e0206 */
[----:B------:R-:W-:-:S13]  /*01f0*/  ISETP.GT.U32.AND P1, PT, R7, R0, PT ;  /* 0x000000000700720c */ /* 0x000fda0003f24070 */
[----:B------:R-:W-:Y:S02]  /*0200*/  @!P1 IMAD.IADD R0, R0, 0x1, -R7 ;  /* 0x0000000100009824 */ /* 0x000fe400078e0a07 */
[----:B------:R-:W-:Y:S01]  /*0210*/  @!P1 VIADD R3, R3, 0x1 ;  /* 0x0000000103039836 */ /* 0x000fe20000000000 */
[----:B------:R-:W-:Y:S02]  /*0220*/  ISETP.NE.AND P1, PT, R4, RZ, PT ;  /* 0x000000ff0400720c */ /* 0x000fe40003f25270 */
[----:B------:R-:W-:Y:S02]  /*0230*/  ISETP.GE.U32.AND P0, PT, R0, R7, PT ;  /* 0x000000070000720c */ /* 0x000fe40003f06070 */
[----:B------:R-:W-:-:S04]  /*0240*/  LOP3.LUT R0, R5, R4, RZ, 0x3c, !PT ;  /* 0x0000000405007212 */ /* 0x000fc800078e3cff */
[----:B------:R-:W-:Y:S01]  /*0250*/  ISETP.GE.AND P2, PT, R0, RZ, PT ;  /* 0x000000ff0000720c */ /* 0x000fe20003f46270 */
[----:B------:R-:W-:-:S06]  /*0260*/  VIADD R0, R14, 0xff ;  /* 0x000000ff0e007836 */ /* 0x000fcc0000000000 */
[----:B------:R-:W-:-:S04]  /*0270*/  @P0 VIADD R3, R3, 0x1 ;  /* 0x0000000103030836 */ /* 0x000fc80000000000 */
[----:B------:R-:W-:Y:S01]  /*0280*/  IMAD.MOV.U32 R2, RZ, RZ, R3 ;  /* 0x000000ffff027224 */ /* 0x000fe200078e0003 */
[----:B------:R-:W-:-:S03]  /*0290*/  SHF.R.S32.HI R3, RZ, 0x1f, R0 ;  /* 0x0000001fff037819 */ /* 0x000fc60000011400 */
[----:B------:R-:W-:Y:S01]  /*02a0*/  @!P2 IMAD.MOV R2, RZ, RZ, -R2 ;  /* 0x000000ffff02a224 */ /* 0x000fe200078e0a02 */
[----:B------:R-:W-:Y:S02]  /*02b0*/  @!P1 LOP3.LUT R2, RZ, R4, RZ, 0x33, !PT ;  /* 0x00000004ff029212 */ /* 0x000fe400078e33ff */
[----:B------:R-:W-:-:S03]  /*02c0*/  LEA.HI R3, R3, R0, RZ, 0x8 ;  /* 0x0000000003037211 */ /* 0x000fc600078f40ff */
[----:B------:R-:W-:Y:S02]  /*02d0*/  IMAD.SHL.U32 R8, R2, 0x8, RZ ;  /* 0x0000000802087824 */ /* 0x000fe400078e00ff */
[----:B------:R-:W-:-:S03]  /*02e0*/  IMAD.MOV R2, RZ, RZ, -R2 ;  /* 0x000000ffff027224 */ /* 0x000fc600078e0a02 */
[----:B------:R-:W-:Y:S01]  /*02f0*/  LEA.HI.SX32 R3, R3, -R8, 0x18 ;  /* 0x8000000803037211 */ /* 0x000fe200078fc2ff */
[----:B------:R-:W-:-:S03]  /*0300*/  IMAD R4, R4, R2, R5 ;  /* 0x0000000204047224 */ /* 0x000fc600078e0205 */
[----:B------:R-:W-:Y:S02]  /*0310*/  VIMNMX R11, PT, PT, R3, 0x8, PT ;  /* 0x00000008030b7848 */ /* 0x000fe40003fe0100 */
[----:B------:R-:W-:Y:S02]  /*0320*/  IABS R9, R4 ;  /* 0x0000000400097213 */ /* 0x000fe40000000000 */
[----:B------:R-:W-:-:S04]  /*0330*/  IABS R7, R11 ;  /* 0x0000000b00077213 */ /* 0x000fc80000000000 */
[----:B------:R-:W1:Y:S08]  /*0340*/  I2F.RP R0, R7 ;  /* 0x0000000700007306 */ /* 0x000e700000209400 */
[----:B-1----:R-:W1:Y:S02]  /*0350*/  MUFU.RCP R0, R0 ;  /* 0x0000000000007308 */ /* 0x002e640000001000 */
[----:B-1----:R-:W-:-:S06]  /*0360*/  VIADD R3, R0, 0xffffffe ;  /* 0x0ffffffe00037836 */ /* 0x002fcc0000000000 */
[----:B------:R-:W1:Y:S02]  /*0370*/  F2I.FTZ.U32.TRUNC.NTZ R3, R3 ;  /* 0x0000000300037305 */ /* 0x000e64000021f000 */
[----:B-1----:R-:W-:-:S04]  /*0380*/  IMAD.MOV R6, RZ, RZ, -R3 ;  /* 0x000000ffff067224 */ /* 0x002fc800078e0a03 */
[----:B------:R-:W-:Y:S01]  /*0390*/  IMAD.MOV.U32 R2, RZ, RZ, R6 ;  /* 0x000000ffff027224 */ /* 0x000fe200078e0006 */
[----:B------:R-:W-:-:S03]  /*03a0*/  IABS R6, R11 ;  /* 0x0000000b00067213 */ /* 0x000fc60000000000 */
[----:B------:R-:W-:Y:S02]  /*03b0*/  IMAD R5, R2, R7, RZ ;  /* 0x0000000702057224 */ /* 0x000fe400078e02ff */
[----:B------:R-:W-:Y:S02]  /*03c0*/  IMAD.MOV.U32 R2, RZ, RZ, RZ ;  /* 0x000000ffff027224 */ /* 0x000fe400078e00ff */
[----:B------:R-:W-:Y:S02]  /*03d0*/  IMAD.MOV R0, RZ, RZ, -R6 ;  /* 0x000000ffff007224 */ /* 0x000fe400078e0a06 */
[----:B------:R-:W-:Y:S01]  /*03e0*/  IMAD.HI.U32 R2, R3, R5, R2 ;  /* 0x0000000503027227 */ /* 0x000fe200078e0002 */
[----:B------:R-:W1:Y:S05]  /*03f0*/  S2R R6, SR_TID.X ;  /* 0x0000000000067919 */ /* 0x000e6a0000002100 */
[----:B------:R-:W-:-:S04]  /*0400*/  IMAD.HI.U32 R2, R2, R9, RZ ;  /* 0x0000000902027227 */ /* 0x000fc800078e00ff */
[----:B------:R-:W-:-:S05]  /*0410*/  IMAD R0, R2, R0, R9 ;  /* 0x0000000002007224 */ /* 0x000fca00078e0209 */
[----:B------:R-:W-:-:S13]  /*0420*/  ISETP.GT.U32.AND P1, PT, R7, R0, PT ;  /* 0x000000000700720c */ /* 0x000fda0003f24070 */
[----:B------:R-:W-:Y:S02]  /*0430*/  @!P1 IMAD.IADD R0, R0, 0x1, -R7 ;  /* 0x0000000100009824 */ /* 0x000fe400078e0a07 */
[----:B------:R-:W-:Y:S01]  /*0440*/  @!P1 VIADD R2, R2, 0x1 ;  /* 0x0000000102029836 */ /* 0x000fe20000000000 */
[----:B------:R-:W-:Y:S02]  /*0450*/  ISETP.NE.AND P1, PT, R11, RZ, PT ;  /* 0x000000ff0b00720c */ /* 0x000fe40003f25270 */
[----:B------:R-:W-:Y:S02]  /*0460*/  ISETP.GE.U32.AND P0, PT, R0, R7, PT ;  /* 0x000000070000720c */ /* 0x000fe40003f06070 */
[----:B------:R-:W-:Y:S02]  /*0470*/  LOP3.LUT R0, R4, R11, RZ, 0x3c, !PT ;  /* 0x0000000b04007212 */ /* 0x000fe400078e3cff */
[----:B-1----:R-:W-:Y:S02]  /*0480*/  SHF.R.U32.HI R114, RZ, 0x8, R6 ;  /* 0x00000008ff727819 */ /* 0x002fe40000011606 */
[----:B------:R-:W-:-:S02]  /*0490*/  ISETP.GE.AND P2, PT, R0, RZ, PT ;  /* 0x000000ff0000720c */ /* 0x000fc40003f46270 */
[----:B------:R-:W-:Y:S02]  /*04a0*/  LOP3.LUT R7, R6, 0xff, RZ, 0xc0, !PT ;  /* 0x000000ff06077812 */ /* 0x000fe400078ec0ff */
[----:B------:R-:W-:Y:S02]  /*04b0*/  SGXT.U32 R114, R114, 0x1 ;  /* 0x000000017272781a */ /* 0x000fe40000000000 */
[----:B------:R-:W-:Y:S01]  /*04c0*/  LOP3.LUT R115, R6, 0x1ff, RZ, 0xc0, !PT ;  /* 0x000001ff06737812 */ /* 0x000fe200078ec0ff */
[----:B------:R-:W-:Y:S01]  /*04d0*/  @P0 VIADD R2, R2, 0x1 ;  /* 0x0000000102020836 */ /* 0x000fe20000000000 */
[C---:B------:R-:W-:Y:S02]  /*04e0*/  LOP3.LUT R10, R114.reuse, 0x2, RZ, 0xfc, !PT ;  /* 0x00000002720a7812 */ /* 0x040fe400078efcff */
[C---:B------:R-:W-:Y:S02]  /*04f0*/  LOP3.LUT R9, R114.reuse, 0x4, RZ, 0xfc, !PT ;  /* 0x0000000472097812 */ /* 0x040fe400078efcff */
[----:B------:R-:W-:Y:S01]  /*0500*/  LOP3.LUT R113, R114, 0x6, RZ, 0xfc, !PT ;  /* 0x0000000672717812 */ /* 0x000fe200078efcff */
[----:B------:R-:W-:Y:S01]  /*0510*/  @!P2 IMAD.MOV R2, RZ, RZ, -R2 ;  /* 0x000000ffff02a224 */ /* 0x000fe200078e0a02 */
[----:B------:R-:W-:-:S02]  /*0520*/  @!P1 LOP3.LUT R2, RZ, R11, RZ, 0x33, !PT ;  /* 0x0000000bff029212 */ /* 0x000fc400078e33ff */
[C---:B------:R-:W-:Y:S02]  /*0530*/  LOP3.LUT R112, R114.reuse, 0x8, RZ, 0xfc, !PT ;  /* 0x0000000872707812 */ /* 0x040fe400078efcff */
[C---:B------:R-:W-:Y:S01]  /*0540*/  LOP3.LUT R111, R114.reuse, 0xa, RZ, 0xfc, !PT ;  /* 0x0000000a726f7812 */ /* 0x040fe200078efcff */
[----:B------:R-:W-:Y:S01]  /*0550*/  IMAD.MOV R0, RZ, RZ, -R2 ;  /* 0x000000ffff007224 */ /* 0x000fe200078e0a02 */
[----:B------:R-:W-:Y:S01]  /*0560*/  LOP3.LUT R110, R114, 0xc, RZ, 0xfc, !PT ;  /* 0x0000000c726e7812 */ /* 0x000fe200078efcff */
[----:B------:R-:W-:Y:S01]  /*0570*/  IMAD.SHL.U32 R5, R2, 0x40, RZ ;  /* 0x0000004002057824 */ /* 0x000fe200078e00ff */
[C---:B------:R-:W-:Y:S01]  /*0580*/  LOP3.LUT R109, R114.reuse, 0xe, RZ, 0xfc, !PT ;  /* 0x0000000e726d7812 */ /* 0x040fe200078efcff */
[----:B------:R-:W-:Y:S01]  /*0590*/  IMAD R0, R11, R0, R4 ;  /* 0x000000000b007224 */ /* 0x000fe200078e0204 */
[C---:B------:R-:W-:Y:S02]  /*05a0*/  LOP3.LUT R108, R114.reuse, 0x10, RZ, 0xfc, !PT ;  /* 0x00000010726c7812 */ /* 0x040fe400078efcff */
[----:B------:R-:W-:Y:S01]  /*05b0*/  LOP3.LUT R107, R114, 0x12, RZ, 0xfc, !PT ;  /* 0x00000012726b7812 */ /* 0x000fe200078efcff */
[----:B------:R-:W-:Y:S01]  /*05c0*/  IMAD.IADD R0, R8, 0x1, R0 ;  /* 0x0000000108007824 */ /* 0x000fe200078e0200 */
[----:B------:R-:W-:-:S02]  /*05d0*/  LOP3.LUT R106, R114, 0x14, RZ, 0xfc, !PT ;  /* 0x00000014726a7812 */ /* 0x000fc400078efcff */
[----:B------:R-:W-:Y:S01]  /*05e0*/  LOP3.LUT R105, R114, 0x16, RZ, 0xfc, !PT ;  /* 0x0000001672697812 */ /* 0x000fe200078efcff */
[----:B------:R-:W-:Y:S01]  /*05f0*/  IMAD R4, R0, 0x100, R7 ;  /* 0x0000010000047824 */ /* 0x000fe200078e0207 */
[C---:B------:R-:W-:Y:S02]  /*0600*/  LOP3.LUT R104, R114.reuse, 0x18, RZ, 0xfc, !PT ;  /* 0x0000001872687812 */ /* 0x040fe400078efcff */
[C---:B------:R-:W-:Y:S02]  /*0610*/  LOP3.LUT R103, R114.reuse, 0x1a, RZ, 0xfc, !PT ;  /* 0x0000001a72677812 */ /* 0x040fe400078efcff */
[C---:B------:R-:W-:Y:S02]  /*0620*/  LOP3.LUT R102, R114.reuse, 0x1c, RZ, 0xfc, !PT ;  /* 0x0000001c72667812 */ /* 0x040fe400078efcff */
[----:B------:R-:W-:Y:S01]  /*0630*/  LOP3.LUT R101, R114, 0x1e, RZ, 0xfc, !PT ;  /* 0x0000001e72657812 */ /* 0x000fe200078efcff */
[----:B0---4-:R-:W-:Y:S06]  /*0640*/  BRA.U UP0, `(.L_x_0) ;  /* 0x0000000100307547 */ /* 0x011fec000b800000 */
[C---:B------:R-:W-:Y:S01]  /*0650*/  IMAD.SHL.U32 R3, R6.reuse, 0x10, RZ ;  /* 0x0000001006037824 */ /* 0x040fe200078e00ff */
[----:B------:R-:W-:Y:S01]  /*0660*/  CS2R R64, SRZ ;  /* 0x0000000000407805 */ /* 0x000fe2000001ff00 */
[C---:B------:R-:W-:Y:S01]  /*0670*/  IMAD.SHL.U32 R2, R6.reuse, 0x8, RZ ;  /* 0x0000000806027824 */ /* 0x040fe200078e00ff */
[----:B------:R-:W-:Y:S01]  /*0680*/  CS2R R66, SRZ ;  /* 0x0000000000427805 */ /* 0x000fe2000001ff00 */
[----:B------:R-:W-:Y:S01]  /*0690*/  IMAD.SHL.U32 R0, R6, 0x100, RZ ;  /* 0x0000010006007824 */ /* 0x000fe200078e00ff */
[----:B------:R-:W-:Y:S02]  /*06a0*/  CS2R R48, SRZ ;  /* 0x0000000000307805 */ /* 0x000fe4000001ff00 */
[----:B------:R-:W-:Y:S02]  /*06b0*/  CS2R R50, SRZ ;  /* 0x0000000000327805 */ /* 0x000fe4000001ff00 */
[----:B------:R-:W-:Y:S02]  /*06c0*/  CS2R R56, SRZ ;  /* 0x0000000000387805 */ /* 0x000fe4000001ff00 */
[----:B------:R-:W-:-:S02]  /*06d0*/  CS2R R58, SRZ ;  /* 0x00000000003a7805 */ /* 0x000fc4000001ff00 */
[----:B------:R-:W-:Y:S02]  /*06e0*/  CS2R R12, SRZ ;  /* 0x00000000000c7805 */ /* 0x000fe4000001ff00 */
[----:B------:R-:W-:Y:S01]  /*06f0*/  CS2R R14, SRZ ;  /* 0x00000000000e7805 */ /* 0x000fe2000001ff00 */
[----:B------:R-:W-:Y:S06]  /*0700*/  BRA `(.L_x_1) ;  /* 0x0000001000f47947 */ /* 0x000fec0003800000 */
.L_x_0:
[----:B------:R-:W-:Y:S01]  /*0710*/  IABS R21, R14 ;  /* 0x0000000e00157213 */ /* 0x000fe20000000000 */
[----:B------:R-:W-:Y:S01]  /*0720*/  IMAD.SHL.U32 R94, R115, 0x2, RZ ;  /* 0x00000002735e7824 */ /* 0x000fe200078e00ff */
[----:B------:R-:W-:Y:S01]  /*0730*/  IABS R22, R15 ;  /* 0x0000000f00167213 */ /* 0x000fe20000000000 */
[----:B------:R-:W0:Y:S01]  /*0740*/  LDC R89, c[0x0][0x3ac] ;  /* 0x0000eb00ff597b82 */ /* 0x000e220000000800 */
[----:B------:R-:W1:Y:S01]  /*0750*/  I2F.RP R8, R21 ;  /* 0x0000001500087306 */ /* 0x000e620000209400 */
[----:B------:R-:W-:Y:S01]  /*0760*/  IABS R18, R4 ;  /* 0x0000000400127213 */ /* 0x000fe20000000000 */
[----:B------:R-:W-:Y:S01]  /*0770*/  IMAD.SHL.U32 R98, R7, 0x2, RZ ;  /* 0x0000000207627824 */ /* 0x000fe200078e00ff */
[----:B------:R-:W-:Y:S01]  /*0780*/  LOP3.LUT P4, RZ, R6, 0x100, RZ, 0xc0, !PT ;  /* 0x0000010006ff7812 */ /* 0x000fe2000788c0ff */
[----:B------:R-:W2:Y:S01]  /*0790*/  LDCU.64 UR10, c[0x0][0x388] ;  /* 0x00007100ff0a77ac */ /* 0x000ea20008000a00 */
[----:B------:R-:W-:Y:S02]  /*07a0*/  ISETP.GE.AND P5, PT, R4, RZ, PT ;  /* 0x000000ff0400720c */ /* 0x000fe40003fa6270 */
[----:B------:R-:W-:-:S02]  /*07b0*/  CS2R R68, SRZ ;  /* 0x0000000000447805 */ /* 0x000fc4000001ff00 */
[----:B------:R-:W-:Y:S01]  /*07c0*/  SEL R7, RZ, 0x210, !P4 ;  /* 0x00000210ff077807 */ /* 0x000fe20006000000 */
[----:B------:R-:W3:Y:S01]  /*07d0*/  I2F.RP R0, R22 ;  /* 0x0000001600007306 */ /* 0x000ee20000209400 */
[----:B------:R-:W-:Y:S01]  /*07e0*/  LOP3.LUT R100, R6, 0x1f, RZ, 0xc0, !PT ;  /* 0x0000001f06647812 */ /* 0x000fe200078ec0ff */
[----:B------:R-:W4:Y:S01]  /*07f0*/  LDCU UR12, c[0x0][0x3a4] ;  /* 0x00007480ff0c77ac */ /* 0x000f220008000800 */
[----:B------:R-:W5:Y:S01]  /*0800*/  LDC R88, c[0x0][0x3a8] ;  /* 0x0000ea00ff587b82 */ /* 0x000f620000000800 */
[----:B------:R-:W-:Y:S02]  /*0810*/  LOP3.LUT R98, R7, R98, RZ, 0x3c, !PT ;  /* 0x0000006207627212 */ /* 0x000fe400078e3cff */
[----:B------:R-:W-:Y:S01]  /*0820*/  CS2R R70, SRZ ;  /* 0x0000000000467805 */ /* 0x000fe2000001ff00 */
[----:B------:R-:W0:Y:S01]  /*0830*/  LDCU.64 UR14, c[0x0][0x380] ;  /* 0x00007000ff0e77ac */ /* 0x000e220008000a00 */
[----:B------:R-:W-:Y:S01]  /*0840*/  CS2R R64, SRZ ;  /* 0x0000000000407805 */ /* 0x000fe2000001ff00 */
[----:B-1----:R-:W1:Y:S01]  /*0850*/  MUFU.RCP R8, R8 ;  /* 0x0000000800087308 */ /* 0x002e620000001000 */
[----:B------:R-:W-:Y:S01]  /*0860*/  CS2R R66, SRZ ;  /* 0x0000000000427805 */ /* 0x000fe2000001ff00 */
[----:B------:R-:W-:Y:S01]  /*0870*/  USHF.R.S32.HI UR6, URZ, 0x1f, UR4 ;  /* 0x0000001fff067899 */ /* 0x000fe20008011404 */
[----:B------:R-:W-:-:S02]  /*0880*/  CS2R R60, SRZ ;  /* 0x00000000003c7805 */ /* 0x000fc4000001ff00 */
[----:B------:R-:W-:Y:S02]  /*0890*/  CS2R R62, SRZ ;  /* 0x00000000003e7805 */ /* 0x000fe4000001ff00 */
[----:B------:R-:W-:Y:S01]  /*08a0*/  CS2R R56, SRZ ;  /* 0x0000000000387805 */ /* 0x000fe2000001ff00 */
[----:B------:R-:W-:Y:S01]  /*08b0*/  ULEA.HI UR6, UR6, UR4, URZ, 0x5 ;  /* 0x0000000406067291 */ /* 0x000fe2000f8f28ff */
[----:B0-----:R-:W-:Y:S01]  /*08c0*/  IMAD R119, R100, R89, RZ ;  /* 0x0000005964777224 */ /* 0x001fe200078e02ff */
[----:B---3--:R-:W0:Y:S01]  /*08d0*/  MUFU.RCP R0, R0 ;  /* 0x0000000000007308 */ /* 0x008e220000001000 */
[----:B------:R-:W-:Y:S02]  /*08e0*/  CS2R R58, SRZ ;  /* 0x00000000003a7805 */ /* 0x000fe4000001ff00 */
[----:B------:R-:W-:Y:S02]  /*08f0*/  CS2R R52, SRZ ;  /* 0x0000000000347805 */ /* 0x000fe4000001ff00 */
[----:B------:R-:W-:-:S02]  /*0900*/  CS2R R54, SRZ ;  /* 0x0000000000367805 */ /* 0x000fc4000001ff00 */
[----:B------:R-:W-:Y:S02]  /*0910*/  CS2R R48, SRZ ;  /* 0x0000000000307805 */ /* 0x000fe4000001ff00 */
[----:B------:R-:W-:Y:S02]  /*0920*/  CS2R R50, SRZ ;  /* 0x0000000000327805 */ /* 0x000fe4000001ff00 */
[----:B------:R-:W-:Y:S02]  /*0930*/  CS2R R44, SRZ ;  /* 0x00000000002c7805 */ /* 0x000fe4000001ff00 */
[----:B------:R-:W-:Y:S01]  /*0940*/  CS2R R46, SRZ ;  /* 0x00000000002e7805 */ /* 0x000fe2000001ff00 */
[----:B------:R-:W-:Y:S01]  /*0950*/  IMAD.SHL.U32 R89, R89, 0x20, RZ ;  /* 0x0000002059597824 */ /* 0x000fe200078e00ff */
[----:B------:R-:W-:Y:S01]  /*0960*/  LOP3.LUT R97, R98, 0x20, RZ, 0x3c, !PT ;  /* 0x0000002062617812 */ /* 0x000fe200078e3cff */
[----:B-1----:R-:W-:Y:S01]  /*0970*/  VIADD R12, R8, 0xffffffe ;  /* 0x0ffffffe080c7836 */ /* 0x002fe20000000000 */
[C---:B------:R-:W-:Y:S01]  /*0980*/  LOP3.LUT R96, R98.reuse, 0x40, RZ, 0x3c, !PT ;  /* 0x0000004062607812 */ /* 0x040fe200078e3cff */
[-C--:B-----5:R-:W-:Y:S01]  /*0990*/  IMAD R9, R9, R88.reuse, RZ ;  /* 0x0000005809097224 */ /* 0x0a0fe200078e02ff */
[----:B------:R-:W-:Y:S01]  /*09a0*/  LOP3.LUT R95, R98, 0x60, RZ, 0x3c, !PT ;  /* 0x00000060625f7812 */ /* 0x000fe200078e3cff */
[----:B------:R1:W3:Y:S01]  /*09b0*/  F2I.FTZ.U32.TRUNC.NTZ R13, R12 ;  /* 0x0000000c000d7305 */ /* 0x0002e2000021f000 */
[-C--:B------:R-:W-:Y:S01]  /*09c0*/  IMAD R10, R10, R88.reuse, RZ ;  /* 0x000000580a0a7224 */ /* 0x080fe200078e02ff */
[----:B------:R-:W-:Y:S01]  /*09d0*/  USHF.R.S32.HI UR6, URZ, 0x5, UR6 ;  /* 0x00000005ff067899 */ /* 0x000fe20008011406 */
[----:B0-----:R-:W-:Y:S01]  /*09e0*/  VIADD R2, R0, 0xffffffe ;  /* 0x0ffffffe00027836 */ /* 0x001fe20000000000 */
[----:B------:R-:W-:Y:S01]  /*09f0*/  SHF.R.U32.HI R0, RZ, 0x5, R6 ;  /* 0x00000005ff007819 */ /* 0x000fe20000011606 */
[----:B------:R-:W-:-:S02]  /*0a00*/  IMAD R99, R114, R88, RZ ;  /* 0x0000005872637224 */ /* 0x000fc400078e02ff */
[-C--:B------:R-:W-:Y:S01]  /*0a10*/  IMAD R76, R101, R88.reuse, RZ ;  /* 0x00000058654c7224 */ /* 0x080fe200078e02ff */
[----:B------:R0:W5:Y:S01]  /*0a20*/  F2I.FTZ.U32.TRUNC.NTZ R3, R2 ;  /* 0x0000000200037305 */ /* 0x000162000021f000 */
[----:B-1----:R-:W-:Y:S01]  /*0a30*/  IMAD.MOV.U32 R12, RZ, RZ, RZ ;  /* 0x000000ffff0c7224 */ /* 0x002fe200078e00ff */
[----:B------:R-:W-:Y:S01]  /*0a40*/  SGXT.U32 R0, R0, 0x4 ;  /* 0x000000040000781a */ /* 0x000fe20000000000 */
[-C--:B------:R-:W-:Y:S02]  /*0a50*/  IMAD R77, R102, R88.reuse, RZ ;  /* 0x00000058664d7224 */ /* 0x080fe400078e02ff */
[----:B------:R-:W-:Y:S02]  /*0a60*/  IMAD R78, R103, R88, RZ ;  /* 0x00000058674e7224 */ /* 0x000fe400078e02ff */
[----:B---3--:R-:W-:Y:S02]  /*0a70*/  IMAD.MOV R16, RZ, RZ, -R13 ;  /* 0x000000ffff107224 */ /* 0x008fe400078e0a0d */
[----:B0-----:R-:W-:-:S02]  /*0a80*/  IMAD.MOV.U32 R2, RZ, RZ, RZ ;  /* 0x000000ffff027224 */ /* 0x001fc400078e00ff */
[----:B------:R-:W-:Y:S01]  /*0a90*/  IMAD R11, R16, R21, RZ ;  /* 0x00000015100b7224 */ /* 0x000fe200078e02ff */
[----:B------:R-:W-:Y:S01]  /*0aa0*/  LEA.HI R16, R6, R5, RZ, 0x1b ;  /* 0x0000000506107211 */ /* 0x000fe200078fd8ff */
[----:B------:R-:W-:Y:S02]  /*0ab0*/  IMAD R79, R104, R88, RZ ;  /* 0x00000058684f7224 */ /* 0x000fe400078e02ff */
[----:B------:R-:W-:-:S04]  /*0ac0*/  IMAD.HI.U32 R13, R13, R11, R12 ;  /* 0x0000000b0d0d7227 */ /* 0x000fc800078e000c */
[----:B------:R-:W-:Y:S01]  /*0ad0*/  IMAD.MOV.U32 R12, RZ, RZ, R18 ;  /* 0x000000ffff0c7224 */ /* 0x000fe200078e0012 */
[----:B------:R-:W-:Y:S01]  /*0ae0*/  LOP3.LUT R18, R5, R0, RZ, 0xfc, !PT ;  /* 0x0000000005127212 */ /* 0x000fe200078efcff */
[----:B-----5:R-:W-:Y:S02]  /*0af0*/  IMAD.MOV R17, RZ, RZ, -R3 ;  /* 0x000000ffff117224 */ /* 0x020fe400078e0a03 */
[----:B------:R-:W-:Y:S01]  /*0b00*/  IMAD.HI.U32 R13, R13, R12, RZ ;  /* 0x0000000c0d0d7227 */ /* 0x000fe200078e00ff */
[----:B------:R-:W-:-:S03]  /*0b10*/  LOP3.LUT R23, R18, 0x20, RZ, 0xfc, !PT ;  /* 0x0000002012177812 */ /* 0x000fc600078efcff */
[----:B------:R-:W-:Y:S02]  /*0b20*/  IMAD.MOV.U32 R11, RZ, RZ, R17 ;  /* 0x000000ffff0b7224 */ /* 0x000fe400078e0011 */
[----:B------:R-:W-:Y:S02]  /*0b30*/  VIADD R19, R16, 0x30 ;  /* 0x0000003010137836 */ /* 0x000fe40000000000 */
[----:B------:R-:W-:Y:S02]  /*0b40*/  IMAD.MOV R8, RZ, RZ, -R13 ;  /* 0x000000ffff087224 */ /* 0x000fe400078e0a0d */
[----:B------:R-:W-:Y:S01]  /*0b50*/  IMAD R11, R11, R22, RZ ;  /* 0x000000160b0b7224 */ /* 0x000fe200078e02ff */
[----:B------:R-:W-:Y:S01]  /*0b60*/  IABS R17, R19 ;  /* 0x0000001300117213 */ /* 0x000fe20000000000 */
[----:B------:R-:W-:Y:S01]  /*0b70*/  IMAD R12, R21, R8, R12 ;  /* 0x00000008150c7224 */ /* 0x000fe200078e020c */
[----:B------:R-:W-:Y:S01]  /*0b80*/  IABS R8, R23 ;  /* 0x0000001700087213 */ /* 0x000fe20000000000 */
[----:B------:R-:W-:Y:S01]  /*0b90*/  IMAD.HI.U32 R2, R3, R11, R2 ;  /* 0x0000000b03027227 */ /* 0x000fe200078e0002 */
[----:B------:R-:W-:-:S02]  /*0ba0*/  SHF.R.U32.HI R11, RZ, 0x2, R6 ;  /* 0x00000002ff0b7819 */ /* 0x000fc40000011606 */
[----:B------:R-:W-:Y:S01]  /*0bb0*/  ISETP.GT.U32.AND P1, PT, R21, R12, PT ;  /* 0x0000000c1500720c */ /* 0x000fe20003f24070 */
[----:B------:R-:W-:Y:S01]  /*0bc0*/  IMAD.MOV.U32 R13, RZ, RZ, R17 ;  /* 0x000000ffff0d7224 */ /* 0x000fe200078e0011 */
[----:B------:R-:W-:Y:S01]  /*0bd0*/  LOP3.LUT R94, R94, 0x30, R11, 0x78, !PT ;  /* 0x000000305e5e7812 */ /* 0x000fe200078e780b */
[----:B------:R-:W-:Y:S01]  /*0be0*/  VIADD R3, R16, 0x10 ;  /* 0x0000001010037836 */ /* 0x000fe20000000000 */
[----:B------:R-:W-:Y:S01]  /*0bf0*/  ISETP.GE.AND P0, PT, R19, RZ, PT ;  /* 0x000000ff1300720c */ /* 0x000fe20003f06270 */
[----:B------:R-:W-:Y:S01]  /*0c00*/  IMAD.HI.U32 R0, R2, R13, RZ ;  /* 0x0000000d02007227 */ /* 0x000fe200078e00ff */
[----:B------:R-:W-:Y:S02]  /*0c10*/  IABS R19, R18 ;  /* 0x0000001200137213 */ /* 0x000fe40000000000 */
[----:B------:R-:W-:Y:S01]  /*0c20*/  IABS R17, R3 ;  /* 0x0000000300117213 */ /* 0x000fe20000000000 */
[----:B------:R-:W-:Y:S02]  /*0c30*/  IMAD.MOV R0, RZ, RZ, -R0 ;  /* 0x000000ffff007224 */ /* 0x000fe400078e0a00 */
[----:B------:R-:W-:-:S02]  /*0c40*/  IMAD R80, R105, R88, RZ ;  /* 0x0000005869507224 */ /* 0x000fc400078e02ff */
[----:B------:R-:W-:Y:S02]  /*0c50*/  IMAD R11, R22, R0, R13 ;  /* 0x00000000160b7224 */ /* 0x000fe400078e020d */
[----:B------:R-:W-:Y:S01]  /*0c60*/  @!P1 IMAD.IADD R12, R12, 0x1, -R21 ;  /* 0x000000010c0c9824 */ /* 0x000fe200078e0a15 */
[----:B------:R-:W-:Y:S01]  /*0c70*/  ISETP.GE.AND P1, PT, R3, RZ, PT ;  /* 0x000000ff0300720c */ /* 0x000fe20003f26270 */
[----:B------:R-:W-:Y:S01]  /*0c80*/  IMAD.MOV.U32 R13, RZ, RZ, R8 ;  /* 0x000000ffff0d7224 */ /* 0x000fe200078e0008 */
[----:B------:R-:W-:Y:S01]  /*0c90*/  ISETP.GT.U32.AND P2, PT, R22, R11, PT ;  /* 0x0000000b1600720c */ /* 0x000fe20003f44070 */
[C---:B------:R-:W-:Y:S01]  /*0ca0*/  IMAD.HI.U32 R8, R2.reuse, R17, RZ ;  /* 0x0000001102087227 */ /* 0x040fe200078e00ff */
[----:B------:R-:W-:Y:S02]  /*0cb0*/  ISETP.GT.U32.AND P3, PT, R21, R12, PT ;  /* 0x0000000c1500720c */ /* 0x000fe40003f64070 */
[----:B------:R-:W-:Y:S01]  /*0cc0*/  SHF.R.U32.HI R3, RZ, 0x1, R6 ;  /* 0x00000001ff037819 */ /* 0x000fe20000011606 */
[----:B------:R-:W-:-:S03]  /*0cd0*/  IMAD.HI.U32 R0, R2, R13, RZ ;  /* 0x0000000d02007227 */ /* 0x000fc600078e00ff */
[----:B------:R-:W-:Y:S01]  /*0ce0*/  LOP3.LUT R3, R3, 0xe0, RZ, 0xc0, !PT ;  /* 0x000000e003037812 */ /* 0x000fe200078ec0ff */
[----:B------:R-:W-:-:S04]  /*0cf0*/  IMAD.HI.U32 R2, R2, R19, RZ ;  /* 0x0000001302027227 */ /* 0x000fc800078e00ff */
[----:B------:R-:W-:Y:S02]  /*0d00*/  IMAD.MOV R0, RZ, RZ, -R0 ;  /* 0x000000ffff007224 */ /* 0x000fe400078e0a00 */
[----:B------:R-:W-:Y:S02]  /*0d10*/  IMAD.MOV R8, RZ, RZ, -R8 ;  /* 0x000000ffff087224 */ /* 0x000fe400078e0a08 */
[----:B------:R-:W-:Y:S02]  /*0d20*/  IMAD.MOV R2, RZ, RZ, -R2 ;  /* 0x000000ffff027224 */ /* 0x000fe400078e0a02 */
[----:B------:R-:W-:Y:S01]  /*0d30*/  IMAD R13, R22, R0, R13 ;  /* 0x00000000160d7224 */ /* 0x000fe200078e020d */
[----:B------:R-:W-:Y:S01]  /*0d40*/  LOP3.LUT R0, R6, 0x7, RZ, 0xc0, !PT ;  /* 0x0000000706007812 */ /* 0x000fe200078ec0ff */
[----:B------:R-:W-:Y:S02]  /*0d50*/  @!P2 IMAD.IADD R11, R11, 0x1, -R22 ;  /* 0x000000010b0ba824 */ /* 0x000fe400078e0a16 */
[----:B------:R-:W-:-:S02]  /*0d60*/  IMAD R16, R22, R8, R17 ;  /* 0x0000000816107224 */ /* 0x000fc400078e0211 */
[C---:B------:R-:W-:Y:S01]  /*0d70*/  IMAD R17, R22.reuse, R2, R19 ;  /* 0x0000000216117224 */ /* 0x040fe200078e0213 */
[----:B------:R-:W-:Y:S01]  /*0d80*/  ISETP.GT.U32.AND P2, PT, R22, R11, PT ;  /* 0x0000000b1600720c */ /* 0x000fe20003f44070 */
[----:B------:R-:W-:Y:S01]  /*0d90*/  @!P3 IMAD.IADD R12, R12, 0x1, -R21 ;  /* 0x000000010c0cb824 */ /* 0x000fe200078e0a15 */
[----:B------:R-:W-:Y:S01]  /*0da0*/  ISETP.GT.U32.AND P3, PT, R22, R13, PT ;  /* 0x0000000d1600720c */ /* 0x000fe20003f64070 */
[----:B------:R-:W-:Y:S01]  /*0db0*/  IMAD.SHL.U32 R2, R6, 0x8, RZ ;  /* 0x0000000806027824 */ /* 0x000fe200078e00ff */
[----:B------:R-:W-:Y:S01]  /*0dc0*/  ISETP.GT.U32.AND P6, PT, R22, R17, PT ;  /* 0x000000111600720c */ /* 0x000fe20003fc4070 */
[----:B------:R-:W-:Y:S01]  /*0dd0*/  IMAD.SHL.U32 R8, R6, 0x2, RZ ;  /* 0x0000000206087824 */ /* 0x000fe200078e00ff */
[----:B------:R-:W-:Y:S01]  /*0de0*/  ISETP.GT.U32.AND P4, PT, R22, R16, PT ;  /* 0x000000101600720c */ /* 0x000fe20003f84070 */
[-C--:B------:R-:W-:Y:S01]  /*0df0*/  IMAD R81, R106, R88.reuse, RZ ;  /* 0x000000586a517224 */ /* 0x080fe200078e02ff */
[----:B------:R-:W-:Y:S01]  /*0e00*/  LOP3.LUT R7, R2, 0x30, RZ, 0xc0, !PT ;  /* 0x0000003002077812 */ /* 0x000fe200078ec0ff */
[-C--:B------:R-:W-:Y:S01]  /*0e10*/  IMAD R82, R107, R88.reuse, RZ ;  /* 0x000000586b527224 */ /* 0x080fe200078e02ff */
[----:B------:R-:W-:Y:S01]  /*0e20*/  LOP3.LUT R3, R3, 0x10, R8, 0xf8, !PT ;  /* 0x0000001003037812 */ /* 0x000fe200078ef808 */
[----:B------:R-:W-:-:S02]  /*0e30*/  IMAD R83, R108, R88, RZ ;  /* 0x000000586c537224 */ /* 0x000fc400078e02ff */
[--C-:B------:R-:W-:Y:S01]  /*0e40*/  @!P2 IMAD.IADD R11, R11, 0x1, -R22.reuse ;  /* 0x000000010b0ba824 */ /* 0x100fe200078e0a16 */
[----:B------:R-:W-:Y:S01]  /*0e50*/  ISETP.GE.AND P2, PT, R18, RZ, PT ;  /* 0x000000ff1200720c */ /* 0x000fe20003f46270 */
[----:B------:R-:W-:Y:S02]  /*0e60*/  @!P3 IMAD.IADD R13, R13, 0x1, -R22 ;  /* 0x000000010d0db824 */ /* 0x000fe400078e0a16 */
[----:B------:R-:W-:Y:S01]  /*0e70*/  IMAD.MOV.U32 R18, RZ, RZ, R12 ;  /* 0x000000ffff127224 */ /* 0x000fe200078e000c */
[----:B------:R-:W-:Y:S01]  /*0e80*/  LOP3.LUT R12, RZ, R15, RZ, 0x33, !PT ;  /* 0x0000000fff0c7212 */ /* 0x000fe200078e33ff */
[----:B------:R-:W-:Y:S01]  /*0e90*/  @!P6 IMAD.IADD R17, R17, 0x1, -R22 ;  /* 0x000000011111e824 */ /* 0x000fe200078e0a16 */
[----:B------:R-:W-:Y:S01]  /*0ea0*/  ISETP.GT.U32.AND P3, PT, R22, R13, PT ;  /* 0x0000000d1600720c */ /* 0x000fe20003f64070 */
[----:B------:R-:W-:Y:S02]  /*0eb0*/  @!P5 IMAD.MOV R18, RZ, RZ, -R18 ;  /* 0x000000ffff12d224 */ /* 0x000fe400078e0a12 */
[----:B------:R-:W-:Y:S01]  /*0ec0*/  @!P4 IMAD.IADD R16, R16, 0x1, -R22 ;  /* 0x000000011010c824 */ /* 0x000fe200078e0a16 */
[----:B------:R-:W-:Y:S01]  /*0ed0*/  ISETP.GT.U32.AND P5, PT, R22, R17, PT ;  /* 0x000000111600720c */ /* 0x000fe20003fa4070 */
[----:B------:R-:W-:Y:S01]  /*0ee0*/  IMAD R7, R0, 0x40, R7 ;  /* 0x0000004000077824 */ /* 0x000fe200078e0207 */
[----:B------:R-:W-:Y:S01]  /*0ef0*/  ISETP.NE.AND P4, PT, R14, RZ, PT ;  /* 0x000000ff0e00720c */ /* 0x000fe20003f85270 */
[----:B------:R-:W-:Y:S01]  /*0f00*/  IMAD R0, R0, 0x210, RZ ;  /* 0x0000021000007824 */ /* 0x000fe200078e02ff */
[----:B------:R-:W-:Y:S01]  /*0f10*/  ISETP.GT.U32.AND P6, PT, R22, R16, PT ;  /* 0x000000101600720c */ /* 0x000fe20003fc4070 */
[----:B------:R-:W-:Y:S01]  /*0f20*/  @!P0 IMAD.MOV R11, RZ, RZ, -R11 ;  /* 0x000000ffff0b8224 */ /* 0x000fe200078e0a0b */
[----:B------:R-:W-:Y:S01]  /*0f30*/  LOP3.LUT R19, R7, 0x30, R8, 0x78, !PT ;  /* 0x0000003007137812 */ /* 0x000fe200078e7808 */
[----:B------:R-:W-:Y:S01]  /*0f40*/  IMAD R84, R109, R88, RZ ;  /* 0x000000586d547224 */ /* 0x000fe200078e02ff */
[----:B------:R-:W-:Y:S01]  /*0f50*/  LOP3.LUT R20, R0, R3, RZ, 0x3c, !PT ;  /* 0x0000000300147212 */ /* 0x000fe200078e3cff */
[----:B------:R-:W-:Y:S01]  /*0f60*/  @!P3 IMAD.IADD R13, R13, 0x1, -R22 ;  /* 0x000000010d0db824 */ /* 0x000fe200078e0a16 */
[----:B------:R-:W-:Y:S01]  /*0f70*/  ISETP.GE.AND P3, PT, R23, RZ, PT ;  /* 0x000000ff1700720c */ /* 0x000fe20003f66270 */
[----:B------:R-:W-:-:S02]  /*0f80*/  IMAD.SHL.U32 R0, R6, 0x100, RZ ;  /* 0x0000010006007824 */ /* 0x000fc400078e00ff */
[--C-:B------:R-:W-:Y:S01]  /*0f90*/  @!P5 IMAD.IADD R17, R17, 0x1, -R22.reuse ;  /* 0x000000011111d824 */ /* 0x100fe200078e0a16 */
[----:B--2---:R-:W-:Y:S01]  /*0fa0*/  LEA R118, P5, R119, UR10, 0x1 ;  /* 0x0000000a77767c11 */ /* 0x004fe2000f8a08ff */
[----:B------:R-:W0:Y:S01]  /*0fb0*/  LDCU UR10, c[0x0][0x3b0] ;  /* 0x00007600ff0a77ac */ /* 0x000e220008000800 */
[----:B------:R-:W-:Y:S01]  /*0fc0*/  @!P4 LOP3.LUT R18, RZ, R14, RZ, 0x33, !PT ;  /* 0x0000000eff12c212 */ /* 0x000fe200078e33ff */
[----:B------:R-:W-:Y:S01]  /*0fd0*/  @!P6 IMAD.IADD R16, R16, 0x1, -R22 ;  /* 0x000000011010e824 */ /* 0x000fe200078e0a16 */
[----:B------:R-:W-:Y:S01]  /*0fe0*/  ISETP.NE.AND P4, PT, R15, RZ, PT ;  /* 0x000000ff0f00720c */ /* 0x000fe20003f85270 */
[----:B------:R-:W-:Y:S01]  /*0ff0*/  @!P2 IMAD.MOV R17, RZ, RZ, -R17 ;  /* 0x000000ffff11a224 */ /* 0x000fe200078e0a11 */
[----:B------:R-:W-:Y:S01]  /*1000*/  LOP3.LUT R7, R0, 0x1000, RZ, 0xc0, !PT ;  /* 0x0000100000077812 */ /* 0x000fe200078ec0ff */
[----:B------:R-:W-:Y:S01]  /*1010*/  @!P1 IMAD.MOV R16, RZ, RZ, -R16 ;  /* 0x000000ffff109224 */ /* 0x000fe200078e0a10 */
[C---:B------:R-:W-:Y:S01]  /*1020*/  SEL R90, R12.reuse, R11, !P4 ;  /* 0x0000000b0c5a7207 */ /* 0x040fe20006000000 */
[----:B------:R-:W-:Y:S01]  /*1030*/  @!P3 IMAD.MOV R13, RZ, RZ, -R13 ;  /* 0x000000ffff0db224 */ /* 0x000fe200078e0a0d */
[----:B------:R-:W-:Y:S01]  /*1040*/  SEL R93, R12, R17, !P4 ;  /* 0x000000110c5d7207 */ /* 0x000fe20006000000 */
[----:B------:R-:W-:Y:S01]  /*1050*/  IMAD.SHL.U32 R3, R6, 0x10, RZ ;  /* 0x0000001006037824 */ /* 0x000fe200078e00ff */
[----:B------:R-:W-:Y:S01]  /*1060*/  SEL R92, R12, R16, !P4 ;  /* 0x000000100c5c7207 */ /* 0x000fe20006000000 */
[----:B----4-:R-:W-:Y:S01]  /*1070*/  IMAD R18, R18, UR12, RZ ;  /* 0x0000000c12127c24 */ /* 0x010fe2000f8e02ff */
[----:B------:R-:W-:Y:S01]  /*1080*/  SEL R91, R12, R13, !P4 ;  /* 0x0000000d0c5b7207 */ /* 0x000fe20006000000 */
[----:B------:R-:W-:Y:S01]  /*1090*/  IMAD.SHL.U32 R11, R88, 0x20, RZ ;  /* 0x00000020580b7824 */ /* 0x000fe200078e00ff */
[----:B------:R-:W-:Y:S01]  /*10a0*/  LOP3.LUT R8, R3, 0x200, RZ, 0xc0, !PT ;  /* 0x0000020003087812 */ /* 0x000fe200078ec0ff */
[-C--:B------:R-:W-:Y:S01]  /*10b0*/  IMAD R85, R110, R88.reuse, RZ ;  /* 0x000000586e557224 */ /* 0x080fe200078e02ff */
[----:B------:R-:W-:Y:S01]  /*10c0*/  LEA R116, P0, R18, UR14, 0x1 ;  /* 0x0000000e12747c11 */ /* 0x000fe2000f8008ff */
[-C--:B------:R-:W-:Y:S01]  /*10d0*/  IMAD R86, R111, R88.reuse, RZ ;  /* 0x000000586f567224 */ /* 0x080fe200078e02ff */
[----:B------:R-:W-:Y:S01]  /*10e0*/  IADD3 R7, PT, PT, R20, UR5, R7 ;  /* 0x0000000514077c10 */ /* 0x000fe2000fffe007 */
[----:B------:R-:W-:Y:S01]  /*10f0*/  IMAD R87, R112, R88, RZ ;  /* 0x0000005870577224 */ /* 0x000fe200078e02ff */
[----:B------:R-:W-:-:S02]  /*1100*/  IADD3 R8, PT, PT, R19, UR5, R8 ;  /* 0x0000000513087c10 */ /* 0x000fc4000fffe008 */
[----:B------:R-:W-:Y:S02]  /*1110*/  CS2R R12, SRZ ;  /* 0x00000000000c7805 */ /* 0x000fe4000001ff00 */
[----:B------:R-:W-:Y:S02]  /*1120*/  LEA.HI.X.SX32 R117, R18, UR15, 0x1, P0 ;  /* 0x0000000f12757c11 */ /* 0x000fe400080f0eff */
[----:B------:R-:W-:Y:S02]  /*1130*/  CS2R R14, SRZ ;  /* 0x00000000000e7805 */ /* 0x000fe4000001ff00 */
[----:B------:R-:W-:Y:S01]  /*1140*/  LEA.HI.X.SX32 R119, R119, UR11, 0x1, P5 ;  /* 0x0000000b77777c11 */ /* 0x000fe2000a8f0eff */
[----:B------:R-:W-:Y:S02]  /*1150*/  IMAD R88, R113, R88, RZ ;  /* 0x0000005871587224 */ /* 0x000fe400078e02ff */
[----:B0-----:R-:W-:Y:S02]  /*1160*/  IMAD R90, R90, UR10, RZ ;  /* 0x0000000a5a5a7c24 */ /* 0x001fe4000f8e02ff */
[----:B------:R-:W-:-:S02]  /*1170*/  IMAD R91, R91, UR10, RZ ;  /* 0x0000000a5b5b7c24 */ /* 0x000fc4000f8e02ff */
[----:B------:R-:W-:Y:S02]  /*1180*/  IMAD R92, R92, UR10, RZ ;  /* 0x0000000a5c5c7c24 */ /* 0x000fe4000f8e02ff */
[----:B------:R-:W-:-:S07]  /*1190*/  IMAD R93, R93, UR10, RZ ;  /* 0x0000000a5d5d7c24 */ /* 0x000fce000f8e02ff */
.L_x_2:
[C---:B------:R-:W-:Y:S01]  /*11a0*/  LOP3.LUT R16, R114.reuse, 0x2, RZ, 0xfc, !PT ;  /* 0x0000000272107812 */ /* 0x040fe200078efcff */
[--C-:B------:R-:W-:Y:S01]  /*11b0*/  IMAD.WIDE R22, R99, 0x2, R116.reuse ;  /* 0x0000000263167825 */ /* 0x100fe200078e0274 */
[----:B------:R-:W-:Y:S02]  /*11c0*/  ISETP.GE.AND P0, PT, R114, UR7, PT ;  /* 0x0000000772007c0c */ /* 0x000fe4000bf06270 */
[----:B------:R-:W-:Y:S01]  /*11d0*/  ISETP.GE.AND P1, PT, R16, UR7, PT ;  /* 0x0000000710007c0c */ /* 0x000fe2000bf26270 */
[----:B------:R-:W-:Y:S01]  /*11e0*/  IMAD.WIDE R24, R10, 0x2, R116 ;  /* 0x000000020a187825 */ /* 0x000fe200078e0274 */
[----:B------:R-:W-:Y:S02]  /*11f0*/  LOP3.LUT R16, R114, 0x4, RZ, 0xfc, !PT ;  /* 0x0000000472107812 */ /* 0x000fe400078efcff */
[----:B------:R-:W-:Y:S02]  /*1200*/  PRMT R29, RZ, 0x7610, R29 ;  /* 0x00007610ff1d7816 */ /* 0x000fe4000000001d */
[----:B------:R-:W-:Y:S01]  /*1210*/  ISETP.GE.AND P2, PT, R16, UR7, PT ;  /* 0x0000000710007c0c */ /* 0x000fe2000bf46270 */
[----:B------:R-:W-:Y:S01]  /*1220*/  IMAD.WIDE R16, R9, 0x2, R116 ;  /* 0x0000000209107825 */ /* 0x000fe200078e0274 */
[----:B------:R-:W-:-:S02]  /*1230*/  PRMT R28, RZ, 0x7610, R28 ;  /* 0x00007610ff1c7816 */ /* 0x000fc4000000001c */
[----:B------:R-:W-:Y:S01]  /*1240*/  PRMT R33, RZ, 0x7610, R33 ;  /* 0x00007610ff217816 */ /* 0x000fe20000000021 */
[----:B------:R0:W2:Y:S01]  /*1250*/  @!P0 LDG.E.U16 R29, desc[UR8][R22.64] ;  /* 0x00000008161d8981 */ /* 0x0000a2000c1e1500 */
[----:B------:R-:W-:Y:S02]  /*1260*/  ISETP.GE.AND P3, PT, R113, UR7, PT ;  /* 0x0000000771007c0c */ /* 0x000fe4000bf66270 */
[----:B------:R-:W-:Y:S01]  /*1270*/  ISETP.GE.AND P0, PT, R112, UR7, PT ;  /* 0x0000000770007c0c */ /* 0x000fe2000bf06270 */
[----:B------:R-:W3:Y:S01]  /*1280*/  @!P1 LDG.E.U16 R28, desc[UR8][R24.64] ;  /* 0x00000008181c9981 */ /* 0x000ee2000c1e1500 */
[----:B------:R-:W-:-:S03]  /*1290*/  ISETP.GE.AND P1, PT, R111, UR7, PT ;  /* 0x000000076f007c0c */ /* 0x000fc6000bf26270 */
[----:B------:R1:W4:Y:S01]  /*12a0*/  @!P2 LDG.E.U16 R33, desc[UR8][R16.64] ;  /* 0x000000081021a981 */ /* 0x000322000c1e1500 */
[----:B------:R-:W-:Y:S01]  /*12b0*/  ISETP.GE.AND P2, PT, R109, UR7, PT ;  /* 0x000000076d007c0c */ /* 0x000fe2000bf46270 */
[----:B------:R-:W-:Y:S01]  /*12c0*/  IMAD.WIDE R18, R88, 0x2, R116 ;  /* 0x0000000258127825 */ /* 0x000fe200078e0274 */
[----:B------:R-:W-:Y:S02]  /*12d0*/  PRMT R30, RZ, 0x7610, R30 ;  /* 0x00007610ff1e7816 */ /* 0x000fe4000000001e */
[----:B------:R-:W-:Y:S01]  /*12e0*/  PRMT R31, RZ, 0x7610, R31 ;  /* 0x00007610ff1f7816 */ /* 0x000fe2000000001f */
[----:B------:R-:W-:Y:S01]  /*12f0*/  IMAD.WIDE R20, R87, 0x2, R116 ;  /* 0x0000000257147825 */ /* 0x000fe200078e0274 */
[----:B------:R-:W-:Y:S02]  /*1300*/  PRMT R32, RZ, 0x7610, R32 ;  /* 0x00007610ff207816 */ /* 0x000fe40000000020 */
[----:B------:R-:W-:Y:S01]  /*1310*/  PRMT R120, RZ, 0x7610, R120 ;  /* 0x00007610ff787816 */ /* 0x000fe20000000078 */
[--C-:B0-----:R-:W-:Y:S01]  /*1320*/  IMAD.WIDE R22, R86, 0x2, R116.reuse ;  /* 0x0000000256167825 */ /* 0x101fe200078e0274 */
[----:B------:R-:W5:Y:S03]  /*1330*/  @!P3 LDG.E.U16 R30, desc[UR8][R18.64] ;  /* 0x00000008121eb981 */ /* 0x000f66000c1e1500 */
[----:B------:R-:W-:Y:S01]  /*1340*/  IMAD.WIDE R26, R84, 0x2, R116 ;  /* 0x00000002541a7825 */ /* 0x000fe200078e0274 */
[----:B------:R0:W3:Y:S01]  /*1350*/  @!P0 LDG.E.U16 R31, desc[UR8][R20.64] ;  /* 0x00000008141f8981 */ /* 0x0000e2000c1e1500 */
[----:B------:R-:W-:-:S02]  /*1360*/  ISETP.GE.AND P0, PT, R108, UR7, PT ;  /* 0x000000076c007c0c */ /* 0x000fc4000bf06270 */
[----:B------:R-:W-:Y:S01]  /*1370*/  ISETP.GE.AND P3, PT, R106, UR7, PT ;  /* 0x000000076a007c0c */ /* 0x000fe2000bf66270 */
[----:B------:R0:W4:Y:S01]  /*1380*/  @!P1 LDG.E.U16 R32, desc[UR8][R22.64] ;  /* 0x0000000816209981 */ /* 0x000122000c1e1500 */
[----:B------:R-:W-:-:S03]  /*1390*/  ISETP.GE.AND P1, PT, R107, UR7, PT ;  /* 0x000000076b007c0c */ /* 0x000fc6000bf26270 */
[----:B------:R-:W4:Y:S01]  /*13a0*/  @!P2 LDG.E.U16 R120, desc[UR8][R26.64] ;  /* 0x000000081a78a981 */ /* 0x000f22000c1e1500 */
[----:B------:R-:W-:Y:S01]  /*13b0*/  ISETP.GE.AND P2, PT, R105, UR7, PT ;  /* 0x0000000769007c0c */ /* 0x000fe2000bf46270 */
[----:B-1----:R-:W-:Y:S01]  /*13c0*/  IMAD.WIDE R16, R83, 0x2, R116 ;  /* 0x0000000253107825 */ /* 0x002fe200078e0274 */
[----:B------:R-:W-:Y:S02]  /*13d0*/  PRMT R39, RZ, 0x7610, R39 ;  /* 0x00007610ff277816 */ /* 0x000fe40000000027 */
[----:B------:R-:W-:Y:S01]  /*13e0*/  PRMT R36, RZ, 0x7610, R36 ;  /* 0x00007610ff247816 */ /* 0x000fe20000000024 */
[----:B0-----:R-:W-:Y:S01]  /*13f0*/  IMAD.WIDE R20, R82, 0x2, R116 ;  /* 0x0000000252147825 */ /* 0x001fe200078e0274 */
[----:B------:R-:W-:Y:S02]  /*1400*/  PRMT R41, RZ, 0x7610, R41 ;  /* 0x00007610ff297816 */ /* 0x000fe40000000029 */
[----:B------:R-:W-:Y:S01]  /*1410*/  PRMT R122, RZ, 0x7610, R122 ;  /* 0x00007610ff7a7816 */ /* 0x000fe2000000007a */
[--C-:B------:R-:W-:Y:S01]  /*1420*/  IMAD.WIDE R22, R81, 0x2, R116.reuse ;  /* 0x0000000251167825 */ /* 0x100fe200078e0274 */
[----:B------:R-:W-:Y:S01]  /*1430*/  ISETP.GE.AND P4, PT, R110, UR7, PT ;  /* 0x000000076e007c0c */ /* 0x000fe2000bf86270 */
[----:B------:R-:W4:Y:S02]  /*1440*/  @!P0 LDG.E.U16 R39, desc[UR8][R16.64] ;  /* 0x0000000810278981 */ /* 0x000f24000c1e1500 */
[----:B------:R-:W-:Y:S01]  /*1450*/  IMAD.WIDE R34, R80, 0x2, R116 ;  /* 0x0000000250227825 */ /* 0x000fe200078e0274 */
[----:B------:R-:W-:Y:S01]  /*1460*/  ISETP.GE.AND P0, PT, R104, UR7, PT ;  /* 0x0000000768007c0c */ /* 0x000fe2000bf06270 */
[----:B------:R0:W5:Y:S01]  /*1470*/  @!P1 LDG.E.U16 R36, desc[UR8][R20.64] ;  /* 0x0000000814249981 */ /* 0x000162000c1e1500 */
[----:B------:R-:W-:-:S03]  /*1480*/  ISETP.GE.AND P1, PT, R103, UR7, PT ;  /* 0x0000000767007c0c */ /* 0x000fc6000bf26270 */
[----:B------:R-:W5:Y:S01]  /*1490*/  @!P3 LDG.E.U16 R41, desc[UR8][R22.64] ;  /* 0x000000081629b981 */ /* 0x000f62000c1e1500 */
[----:B------:R-:W-:-:S03]  /*14a0*/  ISETP.GE.AND P3, PT, R101, UR7, PT ;  /* 0x0000000765007c0c */ /* 0x000fc6000bf66270 */
[----:B------:R-:W5:Y:S01]  /*14b0*/  @!P2 LDG.E.U16 R122, desc[UR8][R34.64] ;  /* 0x00000008227aa981 */ /* 0x000f62000c1e1500 */
[----:B------:R-:W-:Y:S01]  /*14c0*/  ISETP.GE.AND P2, PT, R102, UR7, PT ;  /* 0x0000000766007c0c */ /* 0x000fe2000bf46270 */
[----:B------:R-:W-:Y:S01]  /*14d0*/  IMAD.WIDE R24, R85, 0x2, R116 ;  /* 0x0000000255187825 */ /* 0x000fe200078e0274 */
[----:B------:R-:W-:Y:S02]  /*14e0*/  PRMT R37, RZ, 0x7610, R37 ;  /* 0x00007610ff257816 */ /* 0x000fe40000000025 */
[----:B------:R-:W-:Y:S01]  /*14f0*/  PRMT R43, RZ, 0x7610, R43 ;  /* 0x00007610ff2b7816 */ /* 0x000fe2000000002b */
[----:B------:R-:W-:Y:S01]  /*1500*/  IMAD.WIDE R18, R79, 0x2, R116 ;  /* 0x000000024f127825 */ /* 0x000fe200078e0274 */
[----:B------:R-:W-:Y:S02]  /*1510*/  PRMT R38, RZ, 0x7610, R38 ;  /* 0x00007610ff267816 */ /* 0x000fe40000000026 */
[----:B------:R1:W5:Y:S01]  /*1520*/  @!P4 LDG.E.U16 R37, desc[UR8][R24.64] ;  /* 0x000000081825c981 */ /* 0x000362000c1e1500 */
[----:B------:R-:W-:Y:S01]  /*1530*/  PRMT R121, RZ, 0x7610, R121 ;  /* 0x00007610ff797816 */ /* 0x000fe20000000079 */
[----:B0-----:R-:W-:Y:S01]  /*1540*/  IMAD.WIDE R20, R78, 0x2, R116 ;  /* 0x000000024e147825 */ /* 0x001fe200078e0274 */
[----:B------:R-:W-:Y:S01]  /*1550*/  PRMT R124, RZ, 0x7610, R124 ;  /* 0x00007610ff7c7816 */ /* 0x000fe2000000007c */
[----:B------:R0:W5:Y:S02]  /*1560*/  @!P0 LDG.E.U16 R43, desc[UR8][R18.64] ;  /* 0x00000008122b8981 */ /* 0x000164000c1e1500 */
[----:B------:R-:W-:-:S02]  /*1570*/  IMAD.WIDE R26, R76, 0x2, R116 ;  /* 0x000000024c1a7825 */ /* 0x000fc400078e0274 */
[----:B------:R0:W5:Y:S02]  /*1580*/  @!P1 LDG.E.U16 R38, desc[UR8][R20.64] ;  /* 0x0000000814269981 */ /* 0x000164000c1e1500 */
[----:B-1----:R-:W-:Y:S02]  /*1590*/  IMAD.WIDE R24, R77, 0x2, R116 ;  /* 0x000000024d187825 */ /* 0x002fe400078e0274 */
[----:B------:R-:W5:Y:S04]  /*15a0*/  @!P3 LDG.E.U16 R124, desc[UR8][R26.64] ;  /* 0x000000081a7cb981 */ /* 0x000f68000c1e1500 */
[----:B------:R-:W5:Y:S01]  /*15b0*/  @!P2 LDG.E.U16 R121, desc[UR8][R24.64] ;  /* 0x000000081879a981 */ /* 0x000f62000c1e1500 */
[----:B------:R-:W-:Y:S01]  /*15c0*/  BAR.SYNC.DEFER_BLOCKING 0x0 ;  /* 0x0000000000007b1d */ /* 0x000fe20000010000 */
[----:B------:R-:W-:Y:S01]  /*15d0*/  ISETP.GE.AND P0, PT, R100, UR7, PT ;  /* 0x0000000764007c0c */ /* 0x000fe2000bf06270 */
[----:B------:R-:W-:Y:S01]  /*15e0*/  IMAD.WIDE R16, R93, 0x2, R118 ;  /* 0x000000025d107825 */ /* 0x000fe200078e0276 */
[----:B------:R-:W-:-:S02]  /*15f0*/  PRMT R123, RZ, 0x7610, R123 ;  /* 0x00007610ff7b7816 */ /* 0x000fc4000000007b */
[----:B------:R-:W-:Y:S01]  /*1600*/  PRMT R125, RZ, 0x7610, R125 ;  /* 0x00007610ff7d7816 */ /* 0x000fe2000000007d */
[----:B0-----:R-:W-:Y:S01]  /*1610*/  IMAD.WIDE R18, R92, 0x2, R118 ;  /* 0x000000025c127825 */ /* 0x001fe200078e0276 */
[----:B------:R-:W-:Y:S02]  /*1620*/  PRMT R35, RZ, 0x7610, R35 ;  /* 0x00007610ff237816 */ /* 0x000fe40000000023 */
[----:B------:R-:W-:Y:S01]  /*1630*/  PRMT R73, RZ, 0x7610, R73 ;  /* 0x00007610ff497816 */ /* 0x000fe20000000049 */
[----:B------:R-:W-:-:S04]  /*1640*/  IMAD.WIDE R20, R91, 0x2, R118 ;  /* 0x000000025b147825 */ /* 0x000fc800078e0276 */
[----:B------:R-:W-:Y:S01]  /*1650*/  IMAD.WIDE R22, R90, 0x2, R118 ;  /* 0x000000025a167825 */ /* 0x000fe200078e0276 */
[----:B------:R-:W5:Y:S04]  /*1660*/  @!P0 LDG.E.U16 R123, desc[UR8][R16.64] ;  /* 0x00000008107b8981 */ /* 0x000f68000c1e1500 */
[----:B------:R-:W5:Y:S04]  /*1670*/  @!P0 LDG.E.U16 R125, desc[UR8][R18.64] ;  /* 0x00000008127d8981 */ /* 0x000f68000c1e1500 */
[----:B------:R-:W5:Y:S04]  /*1680*/  @!P0 LDG.E.U16 R35, desc[UR8][R20.64] ;  /* 0x0000000814238981 */ /* 0x000f68000c1e1500 */
[----:B------:R-:W5:Y:S01]  /*1690*/  @!P0 LDG.E.U16 R73, desc[UR8][R22.64] ;  /* 0x0000000816498981 */ /* 0x000f62000c1e1500 */
[----:B------:R-:W-:-:S04]  /*16a0*/  UIADD3 UR6, UPT, UPT, UR6, -0x1, URZ ;  /* 0xffffffff06067890 */ /* 0x000fc8000fffe0ff */
[----:B------:R-:W-:Y:S01]  /*16b0*/  UISETP.NE.U32.AND UP0, UPT, UR6, URZ, UPT ;  /* 0x000000ff0600728c */ /* 0x000fe2000bf05070 */
[----:B------:R-:W-:Y:S01]  /*16c0*/  IMAD.WIDE R118, R89, 0x2, R118 ;  /* 0x0000000259767825 */ /* 0x000fe200078e0276 */
[----:B------:R-:W-:-:S03]  /*16d0*/  UIADD3 UR7, UPT, UPT, UR7, -0x20, URZ ;  /* 0xffffffe007077890 */ /* 0x000fc6000fffe0ff */
[----:B------:R-:W-:Y:S01]  /*16e0*/  IMAD.WIDE R116, R11, 0x2, R116 ;  /* 0x000000020b747825 */ /* 0x000fe200078e0274 */
[----:B--2---:R-:W-:Y:S04]  /*16f0*/  STS.U16 [R98+UR5], R29 ;  /* 0x0000001d62007988 */ /* 0x004fe80008000405 */
[----:B---3--:R-:W-:Y:S04]  /*1700*/  STS.U16 [R98+UR5+0x1000], R31 ;  /* 0x0010001f62007988 */ /* 0x008fe80008000405 */
[----:B----4-:R-:W-:Y:S04]  /*1710*/  STS.U16 [R98+UR5+0x2000], R39 ;  /* 0x0020002762007988 */ /* 0x010fe80008000405 */
[----:B-----5:R-:W-:Y:S04]  /*1720*/  STS.U16 [R98+UR5+0x3000], R43 ;  /* 0x0030002b62007988 */ /* 0x020fe80008000405 */
[----:B------:R-:W-:Y:S04]  /*1730*/  STS.U16 [R97+UR5+0x400], R28 ;  /* 0x0004001c61007988 */ /* 0x000fe80008000405 */
        /* <DEDUP_REMOVED lines=14> */
[----:B------:R-:W-:Y:S01]  /*1820*/  STS.U16 [R94+UR5+0x4c00], R73 ;  /* 0x004c00495e007988 */ /* 0x000fe20008000405 */
[----:B------:R-:W-:Y:S06]  /*1830*/  BAR.SYNC.DEFER_BLOCKING 0x0 ;  /* 0x0000000000007b1d */ /* 0x000fec0000010000 */
[----:B------:R-:W-:Y:S04]  /*1840*/  LDSM.16.MT88.4 R72, [R7] ;  /* 0x000000000748783b */ /* 0x000fe80000004200 */
[----:B------:R-:W0:Y:S04]  /*1850*/  LDSM.16.M88.4 R40, [R8+0x4000] ;  /* 0x004000000828783b */ /* 0x000e280000000200 */
[----:B------:R-:W1:Y:S04]  /*1860*/  LDSM.16.M88.4 R36, [R8+0x4400] ;  /* 0x004400000824783b */ /* 0x000e680000000200 */
[----:B------:R-:W2:Y:S04]  /*1870*/  LDSM.16.M88.4 R32, [R8+0x4800] ;  /* 0x004800000820783b */ /* 0x000ea80000000200 */
[----:B------:R-:W3:Y:S04]  /*1880*/  LDSM.16.M88.4 R28, [R8+0x4c00] ;  /* 0x004c0000081c783b */ /* 0x000ee80000000200 */
[----:B------:R-:W4:Y:S04]  /*1890*/  LDSM.16.MT88.4 R24, [R7+0x100] ;  /* 0x000100000718783b */ /* 0x000f280000004200 */
[----:B------:R-:W5:Y:S04]  /*18a0*/  LDSM.16.MT88.4 R20, [R7+0x2000] ;  /* 0x002000000714783b */ /* 0x000f680000004200 */
[----:B------:R-:W3:Y:S01]  /*18b0*/  LDSM.16.MT88.4 R16, [R7+0x2100] ;  /* 0x002100000710783b */ /* 0x000ee20000004200 */
[C---:B0-----:R-:W-:Y:S08]  /*18c0*/  HMMA.16816.F32.BF16 R68, R72.reuse, R40, R68 ;  /* 0x000000284844723c */ /* 0x041ff00000041844 */
[C---:B-1----:R-:W-:Y:S08]  /*18d0*/  HMMA.16816.F32.BF16 R64, R72.reuse, R36, R64 ;  /* 0x000000244840723c */ /* 0x042ff00000041840 */
[C---:B--2---:R-:W-:Y:S08]  /*18e0*/  HMMA.16816.F32.BF16 R60, R72.reuse, R32, R60 ;  /* 0x00000020483c723c */ /* 0x044ff0000004183c */
[----:B---3--:R-:W-:Y:S08]  /*18f0*/  HMMA.16816.F32.BF16 R56, R72, R28, R56 ;  /* 0x0000001c4838723c */ /* 0x008ff00000041838 */
[C---:B----4-:R-:W-:Y:S08]  /*1900*/  HMMA.16816.F32.BF16 R52, R24.reuse, R40, R52 ;  /* 0x000000281834723c */ /* 0x050ff00000041834 */
[C---:B------:R-:W-:Y:S08]  /*1910*/  HMMA.16816.F32.BF16 R48, R24.reuse, R36, R48 ;  /* 0x000000241830723c */ /* 0x040ff00000041830 */
[C---:B------:R-:W-:Y:S08]  /*1920*/  HMMA.16816.F32.BF16 R44, R24.reuse, R32, R44 ;  /* 0x00000020182c723c */ /* 0x040ff0000004182c */
[----:B------:R-:W-:Y:S08]  /*1930*/  HMMA.16816.F32.BF16 R12, R24, R28, R12 ;  /* 0x0000001c180c723c */ /* 0x000ff0000004180c */
[C---:B-----5:R-:W-:Y:S08]  /*1940*/  HMMA.16816.F32.BF16 R68, R20.reuse, R42, R68 ;  /* 0x0000002a1444723c */ /* 0x060ff00000041844 */
[C---:B------:R-:W-:Y:S08]  /*1950*/  HMMA.16816.F32.BF16 R64, R20.reuse, R38, R64 ;  /* 0x000000261440723c */ /* 0x040ff00000041840 */
[C---:B------:R-:W-:Y:S08]  /*1960*/  HMMA.16816.F32.BF16 R60, R20.reuse, R34, R60 ;  /* 0x00000022143c723c */ /* 0x040ff0000004183c */
[----:B------:R-:W-:Y:S08]  /*1970*/  HMMA.16816.F32.BF16 R56, R20, R30, R56 ;  /* 0x0000001e1438723c */ /* 0x000ff00000041838 */
[C---:B------:R-:W-:Y:S08]  /*1980*/  HMMA.16816.F32.BF16 R52, R16.reuse, R42, R52 ;  /* 0x0000002a1034723c */ /* 0x040ff00000041834 */
[C---:B------:R-:W-:Y:S08]  /*1990*/  HMMA.16816.F32.BF16 R48, R16.reuse, R38, R48 ;  /* 0x000000261030723c */ /* 0x040ff00000041830 */
[C---:B------:R-:W-:Y:S08]  /*19a0*/  HMMA.16816.F32.BF16 R44, R16.reuse, R34, R44 ;  /* 0x00000022102c723c */ /* 0x040ff0000004182c */
[----:B------:R-:W-:Y:S01]  /*19b0*/  HMMA.16816.F32.BF16 R12, R16, R30, R12 ;  /* 0x0000001e100c723c */ /* 0x000fe2000004180c */
[----:B------:R-:W-:-:S04]  /*19c0*/  NOP ;  /* 0x0000000000007918 */ /* 0x000fc80000000000 */
[----:B------:R-:W-:-:S15]  /*19d0*/  BRA.U UP0, `(.L_x_2) ;  /* 0xfffffff500f07547 */ /* 0x000fde000b83ffff */
[----:B------:R-:W-:Y:S02]  /*19e0*/  F2FP.BF16.F32.PACK_AB R15, R15, R47 ;  /* 0x0000002f0f0f723e */ /* 0x000fe400000010ff */
[----:B------:R-:W-:Y:S02]  /*19f0*/  F2FP.BF16.F32.PACK_AB R14, R14, R46 ;  /* 0x0000002e0e0e723e */ /* 0x000fe400000010ff */
[----:B------:R-:W-:Y:S02]  /*1a00*/  F2FP.BF16.F32.PACK_AB R13, R13, R45 ;  /* 0x0000002d0d0d723e */ /* 0x000fe400000010ff */
[----:B------:R-:W-:Y:S02]  /*1a10*/  F2FP.BF16.F32.PACK_AB R12, R12, R44 ;  /* 0x0000002c0c0c723e */ /* 0x000fe400000010ff */
[----:B------:R-:W-:Y:S02]  /*1a20*/  F2FP.BF16.F32.PACK_AB R59, R59, R63 ;  /* 0x0000003f3b3b723e */ /* 0x000fe400000010ff */
[----:B------:R-:W-:-:S02]  /*1a30*/  F2FP.BF16.F32.PACK_AB R58, R58, R62 ;  /* 0x0000003e3a3a723e */ /* 0x000fc400000010ff */
        /* <DEDUP_REMOVED lines=9> */
[----:B------:R-:W-:-:S07]  /*1ad0*/  F2FP.BF16.F32.PACK_AB R64, R64, R68 ;  /* 0x000000444040723e */ /* 0x000fce00000010ff */
.L_x_1:
[----:B------:R-:W-:Y:S01]  /*1ae0*/  BAR.SYNC.DEFER_BLOCKING 0x0 ;  /* 0x0000000000007b1d */ /* 0x000fe20000010000 */
[----:B------:R-:W-:Y:S01]  /*1af0*/  IMAD.SHL.U32 R7, R6, 0x200, RZ ;  /* 0x0000020006077824 */ /* 0x000fe200078e00ff */
[----:B------:R-:W-:Y:S01]  /*1b00*/  LOP3.LUT R2, R2, 0x80, RZ, 0xc0, !PT ;  /* 0x0000008002027812 */ /* 0x000fe200078ec0ff */
[----:B------:R-:W-:Y:S01]  /*1b10*/  IMAD.SHL.U32 R6, R6, 0x4, RZ ;  /* 0x0000000406067824 */ /* 0x000fe200078e00ff */
[----:B------:R-:W-:Y:S02]  /*1b20*/  LOP3.LUT R3, R3, 0x70, RZ, 0xc0, !PT ;  /* 0x0000007003037812 */ /* 0x000fe400078ec0ff */
[----:B------:R-:W-:Y:S01]  /*1b30*/  LOP3.LUT R7, R7, 0x1000, RZ, 0xc0, !PT ;  /* 0x0000100007077812 */ /* 0x000fe200078ec0ff */
[----:B------:R-:W0:Y:S01]  /*1b40*/  LDCU.128 UR12, c[0x0][0x390] ;  /* 0x00007200ff0c77ac */ /* 0x000e220008000c00 */
[----:B------:R-:W-:Y:S02]  /*1b50*/  LOP3.LUT R0, R0, 0x2000, RZ, 0xc0, !PT ;  /* 0x0000200000007812 */ /* 0x000fe400078ec0ff */
[----:B------:R-:W-:Y:S01]  /*1b60*/  IADD3 R2, PT, PT, R2, UR5, R7 ;  /* 0x0000000502027c10 */ /* 0x000fe2000fffe007 */
[----:B------:R-:W1:Y:S01]  /*1b70*/  LDCU UR4, c[0x0][0x3b4] ;  /* 0x00007680ff0477ac */ /* 0x000e620008000800 */
[----:B------:R-:W-:-:S02]  /*1b80*/  LOP3.LUT R6, R6, 0x700, RZ, 0xc0, !PT ;  /* 0x0000070006067812 */ /* 0x000fc400078ec0ff */
[----:B------:R-:W-:Y:S02]  /*1b90*/  IADD3 R3, PT, PT, R3, R2, R0 ;  /* 0x0000000203037210 */ /* 0x000fe40007ffe000 */
[--C-:B------:R-:W-:Y:S02]  /*1ba0*/  LOP3.LUT R7, R5, 0x3c, R114.reuse, 0xfe, !PT ;  /* 0x0000003c05077812 */ /* 0x100fe400078efe72 */
[----:B------:R-:W-:Y:S01]  /*1bb0*/  LEA R115, R115, UR5, 0x4 ;  /* 0x0000000573737c11 */ /* 0x000fe2000f8e20ff */
[----:B------:R-:W-:Y:S01]  /*1bc0*/  IMAD.IADD R33, R6, 0x1, R3 ;  /* 0x0000000106217824 */ /* 0x000fe200078e0203 */
[C---:B------:R-:W-:Y:S01]  /*1bd0*/  LOP3.LUT R6, R5.reuse, R114, RZ, 0xfc, !PT ;  /* 0x0000007205067212 */ /* 0x040fe200078efcff */
[----:B------:R-:W2:Y:S01]  /*1be0*/  LDC R3, c[0x0][0x3b8] ;  /* 0x0000ee00ff037b82 */ /* 0x000ea20000000800 */
[----:B------:R-:W-:Y:S02]  /*1bf0*/  LOP3.LUT R0, R5, 0x3a, R114, 0xfe, !PT ;  /* 0x0000003a05007812 */ /* 0x000fe400078efe72 */
[----:B------:R-:W-:Y:S01]  /*1c00*/  STSM.16.M88.4 [R33], R64 ;  /* 0x0000004021007844 */ /* 0x000fe20000000200 */
[----:B0-----:R-:W-:-:S02]  /*1c10*/  ISETP.GE.AND P0, PT, R4, UR14, PT ;  /* 0x0000000e04007c0c */ /* 0x001fc4000bf06270 */
[C-C-:B------:R-:W-:Y:S01]  /*1c20*/  LOP3.LUT R16, R5.reuse, 0x38, R114.reuse, 0xfe, !PT ;  /* 0x0000003805107812 */ /* 0x140fe200078efe72 */
[----:B------:R0:W-:Y:S01]  /*1c30*/  STSM.16.M88.4 [R33+0x800], R48 ;  /* 0x0008003021007844 */ /* 0x0001e20000000200 */
[C-C-:B------:R-:W-:Y:S01]  /*1c40*/  LOP3.LUT R23, R5.reuse, 0x36, R114.reuse, 0xfe, !PT ;  /* 0x0000003605177812 */ /* 0x140fe200078efe72 */
[----:B-1----:R-:W-:Y:S01]  /*1c50*/  IMAD R18, R4, UR4, RZ ;  /* 0x0000000404127c24 */ /* 0x002fe2000f8e02ff */
[C-C-:B------:R-:W-:Y:S01]  /*1c60*/  LOP3.LUT R19, R5.reuse, 0x34, R114.reuse, 0xfe, !PT ;  /* 0x0000003405137812 */ /* 0x140fe200078efe72 */
[----:B------:R-:W-:Y:S01]  /*1c70*/  BAR.SYNC.DEFER_BLOCKING 0x0 ;  /* 0x0000000000007b1d */ /* 0x000fe20000010000 */
[C-C-:B------:R-:W-:Y:S02]  /*1c80*/  LOP3.LUT R20, R5.reuse, 0x32, R114.reuse, 0xfe, !PT ;  /* 0x0000003205147812 */ /* 0x140fe400078efe72 */
[C-C-:B------:R-:W-:Y:S02]  /*1c90*/  LOP3.LUT R21, R5.reuse, 0x30, R114.reuse, 0xfe, !PT ;  /* 0x0000003005157812 */ /* 0x140fe400078efe72 */
[----:B------:R-:W-:-:S02]  /*1ca0*/  LOP3.LUT R22, R5, 0x2e, R114, 0xfe, !PT ;  /* 0x0000002e05167812 */ /* 0x000fc400078efe72 */
[C-C-:B------:R-:W-:Y:S02]  /*1cb0*/  LOP3.LUT R35, R5.reuse, 0x2c, R114.reuse, 0xfe, !PT ;  /* 0x0000002c05237812 */ /* 0x140fe400078efe72 */
[C-C-:B------:R-:W-:Y:S02]  /*1cc0*/  LOP3.LUT R37, R5.reuse, 0x2a, R114.reuse, 0xfe, !PT ;  /* 0x0000002a05257812 */ /* 0x140fe400078efe72 */
[C-C-:B------:R-:W-:Y:S02]  /*1cd0*/  LOP3.LUT R39, R5.reuse, 0x28, R114.reuse, 0xfe, !PT ;  /* 0x0000002805277812 */ /* 0x140fe400078efe72 */
[C-C-:B------:R-:W-:Y:S01]  /*1ce0*/  LOP3.LUT R41, R5.reuse, 0x26, R114.reuse, 0xfe, !PT ;  /* 0x0000002605297812 */ /* 0x140fe200078efe72 */
[----:B--2---:R-:W-:Y:S01]  /*1cf0*/  IMAD R60, R6, R3, RZ ;  /* 0x00000003063c7224 */ /* 0x004fe200078e02ff */
[C-C-:B------:R-:W-:Y:S02]  /*1d00*/  LOP3.LUT R43, R5.reuse, 0x24, R114.reuse, 0xfe, !PT ;  /* 0x00000024052b7812 */ /* 0x140fe400078efe72 */
[----:B------:R-:W-:-:S02]  /*1d10*/  LOP3.LUT R45, R5, 0x22, R114, 0xfe, !PT ;  /* 0x00000022052d7812 */ /* 0x000fc400078efe72 */
[C-C-:B------:R-:W-:Y:S02]  /*1d20*/  LOP3.LUT R47, R5.reuse, 0x20, R114.reuse, 0xfe, !PT ;  /* 0x00000020052f7812 */ /* 0x140fe400078efe72 */
[C-C-:B------:R-:W-:Y:S02]  /*1d30*/  LOP3.LUT R2, R5.reuse, 0x3e, R114.reuse, 0xfe, !PT ;  /* 0x0000003e05027812 */ /* 0x140fe400078efe72 */
[C-C-:B------:R-:W-:Y:S01]  /*1d40*/  LOP3.LUT R32, R5.reuse, 0x1e, R114.reuse, 0xfe, !PT ;  /* 0x0000001e05207812 */ /* 0x140fe200078efe72 */
[----:B------:R-:W1:Y:S01]  /*1d50*/  LDS.128 R8, [R115] ;  /* 0x0000000073087984 */ /* 0x000e620000000c00 */
[C-C-:B------:R-:W-:Y:S02]  /*1d60*/  LOP3.LUT R34, R5.reuse, 0x1c, R114.reuse, 0xfe, !PT ;  /* 0x0000001c05227812 */ /* 0x140fe400078efe72 */
[C-C-:B------:R-:W-:Y:S02]  /*1d70*/  LOP3.LUT R36, R5.reuse, 0x1a, R114.reuse, 0xfe, !PT ;  /* 0x0000001a05247812 */ /* 0x140fe400078efe72 */
[----:B------:R-:W-:-:S02]  /*1d80*/  LOP3.LUT R38, R5, 0x18, R114, 0xfe, !PT ;  /* 0x0000001805267812 */ /* 0x000fc400078efe72 */
[C-C-:B------:R-:W-:Y:S02]  /*1d90*/  LOP3.LUT R40, R5.reuse, 0x16, R114.reuse, 0xfe, !PT ;  /* 0x0000001605287812 */ /* 0x140fe400078efe72 */
[C-C-:B------:R-:W-:Y:S02]  /*1da0*/  LOP3.LUT R42, R5.reuse, 0x14, R114.reuse, 0xfe, !PT ;  /* 0x00000014052a7812 */ /* 0x140fe400078efe72 */
[C-C-:B------:R-:W-:Y:S02]  /*1db0*/  LOP3.LUT R44, R5.reuse, 0x12, R114.reuse, 0xfe, !PT ;  /* 0x00000012052c7812 */ /* 0x140fe400078efe72 */
[C-C-:B------:R-:W-:Y:S02]  /*1dc0*/  LOP3.LUT R46, R5.reuse, 0x10, R114.reuse, 0xfe, !PT ;  /* 0x00000010052e7812 */ /* 0x140fe400078efe72 */
[C-C-:B0-----:R-:W-:Y:S02]  /*1dd0*/  LOP3.LUT R48, R5.reuse, 0xe, R114.reuse, 0xfe, !PT ;  /* 0x0000000e05307812 */ /* 0x141fe400078efe72 */
[----:B------:R-:W-:-:S02]  /*1de0*/  LOP3.LUT R50, R5, 0xc, R114, 0xfe, !PT ;  /* 0x0000000c05327812 */ /* 0x000fc400078efe72 */
[C-C-:B------:R-:W-:Y:S02]  /*1df0*/  LOP3.LUT R52, R5.reuse, 0xa, R114.reuse, 0xfe, !PT ;  /* 0x0000000a05347812 */ /* 0x140fe400078efe72 */
[C-C-:B------:R-:W-:Y:S02]  /*1e00*/  LOP3.LUT R54, R5.reuse, 0x8, R114.reuse, 0xfe, !PT ;  /* 0x0000000805367812 */ /* 0x140fe400078efe72 */
[C-C-:B------:R-:W-:Y:S02]  /*1e10*/  LOP3.LUT R30, R5.reuse, 0x6, R114.reuse, 0xfe, !PT ;  /* 0x00000006051e7812 */ /* 0x140fe400078efe72 */
[C-C-:B------:R-:W-:Y:S02]  /*1e20*/  LOP3.LUT R26, R5.reuse, 0x4, R114.reuse, 0xfe, !PT ;  /* 0x00000004051a7812 */ /* 0x140fe400078efe72 */
[----:B------:R-:W-:Y:S01]  /*1e30*/  LOP3.LUT R114, R5, 0x2, R114, 0xfe, !PT ;  /* 0x0000000205727812 */ /* 0x000fe200078efe72 */
[-C--:B------:R-:W-:Y:S01]  /*1e40*/  IMAD R31, R30, R3.reuse, RZ ;  /* 0x000000031e1f7224 */ /* 0x080fe200078e02ff */
[----:B------:R-:W-:Y:S01]  /*1e50*/  ISETP.LT.AND P1, PT, R7, UR15, !P0 ;  /* 0x0000000f07007c0c */ /* 0x000fe2000c721270 */
[----:B------:R-:W-:Y:S01]  /*1e60*/  IMAD R29, R26, R3, RZ ;  /* 0x000000031a1d7224 */ /* 0x000fe200078e02ff */
[----:B------:R-:W-:-:S02]  /*1e70*/  ISETP.LT.AND P2, PT, R6, UR15, !P0 ;  /* 0x0000000f06007c0c */ /* 0x000fc4000c741270 */
[----:B------:R-:W0:Y:S01]  /*1e80*/  LDS.128 R4, [R115+0x2000] ;  /* 0x0020000073047984 */ /* 0x000e220000000c00 */
[----:B------:R-:W-:Y:S01]  /*1e90*/  BAR.SYNC.DEFER_BLOCKING 0x0 ;  /* 0x0000000000007b1d */ /* 0x000fe20000010000 */
[----:B------:R-:W-:Y:S02]  /*1ea0*/  LEA R17, P3, R18, UR12, 0x1 ;  /* 0x0000000c12117c11 */ /* 0x000fe4000f8608ff */
[C---:B------:R-:W-:Y:S01]  /*1eb0*/  ISETP.LT.AND P5, PT, R114.reuse, UR15, !P0 ;  /* 0x0000000f72007c0c */ /* 0x040fe2000c7a1270 */
[----:B------:R-:W-:Y:S01]  /*1ec0*/  IMAD R114, R114, R3, RZ ;  /* 0x0000000372727224 */ /* 0x000fe200078e02ff */
[----:B------:R-:W-:Y:S02]  /*1ed0*/  LEA.HI.X.SX32 R18, R18, UR13, 0x1, P3 ;  /* 0x0000000d12127c11 */ /* 0x000fe400098f0eff */
[----:B------:R-:W-:Y:S02]  /*1ee0*/  LEA R24, P6, R60, R17, 0x1 ;  /* 0x000000113c187211 */ /* 0x000fe400078c08ff */
[----:B------:R-:W-:-:S02]  /*1ef0*/  ISETP.LT.AND P3, PT, R26, UR15, !P0 ;  /* 0x0000000f1a007c0c */ /* 0x000fc4000c761270 */
[-C--:B------:R-:W-:Y:S01]  /*1f00*/  LEA.HI.X.SX32 R25, R60, R18.reuse, 0x1, P6 ;  /* 0x000000123c197211 */ /* 0x080fe200030f0eff */
[----:B------:R-:W-:Y:S01]  /*1f10*/  IMAD R60, R3, 0x20, R60 ;  /* 0x00000020033c7824 */ /* 0x000fe200078e023c */
[CC--:B------:R-:W-:Y:S02]  /*1f20*/  LEA R26, P4, R114.reuse, R17.reuse, 0x1 ;  /* 0x00000011721a7211 */ /* 0x0c0fe400078808ff */
[C---:B------:R-:W-:Y:S02]  /*1f30*/  LEA R28, P6, R29.reuse, R17, 0x1 ;  /* 0x000000111d1c7211 */ /* 0x040fe400078c08ff */
[-C--:B------:R-:W-:Y:S02]  /*1f40*/  LEA.HI.X.SX32 R27, R114, R18.reuse, 0x1, P4 ;  /* 0x00000012721b7211 */ /* 0x080fe400020f0eff */
[----:B------:R-:W-:Y:S01]  /*1f50*/  LEA.HI.X.SX32 R29, R29, R18, 0x1, P6 ;  /* 0x000000121d1d7211 */ /* 0x000fe200030f0eff */
[----:B------:R-:W-:Y:S04]  /*1f60*/  STSM.16.M88.4 [R33], R56 ;  /* 0x0000003821007844 */ /* 0x000fe80000000200 */
[----:B------:R2:W-:Y:S01]  /*1f70*/  STSM.16.M88.4 [R33+0x800], R12 ;  /* 0x0008000c21007844 */ /* 0x0005e20000000200 */
[----:B------:R-:W-:Y:S06]  /*1f80*/  BAR.SYNC.DEFER_BLOCKING 0x0 ;  /* 0x0000000000007b1d */ /* 0x000fec0000010000 */
[----:B-1----:R1:W-:Y:S01]  /*1f90*/  @P2 STG.E.U16 desc[UR8][R24.64], R8 ;  /* 0x0000000818002986 */ /* 0x0023e2000c101508 */
[----:B------:R-:W-:-:S02]  /*1fa0*/  ISETP.LT.AND P2, PT, R30, UR15, !P0 ;  /* 0x0000000f1e007c0c */ /* 0x000fc4000c741270 */
[C---:B------:R-:W-:Y:S01]  /*1fb0*/  LEA R30, P4, R31.reuse, R17, 0x1 ;  /* 0x000000111f1e7211 */ /* 0x040fe200078808ff */
[----:B------:R3:W-:Y:S01]  /*1fc0*/  @P5 STG.E.U16 desc[UR8][R26.64], R9 ;  /* 0x000000091a005986 */ /* 0x0007e2000c101508 */
[C---:B------:R-:W-:Y:S01]  /*1fd0*/  ISETP.LT.AND P5, PT, R54.reuse, UR15, !P0 ;  /* 0x0000000f36007c0c */ /* 0x040fe2000c7a1270 */
[-C--:B------:R-:W-:Y:S01]  /*1fe0*/  IMAD R54, R54, R3.reuse, RZ ;  /* 0x0000000336367224 */ /* 0x080fe200078e02ff */
[----:B------:R-:W-:Y:S01]  /*1ff0*/  LEA.HI.X.SX32 R31, R31, R18, 0x1, P4 ;  /* 0x000000121f1f7211 */ /* 0x000fe200020f0eff */
[----:B------:R-:W-:Y:S01]  /*2000*/  @P3 STG.E.U16 desc[UR8][R28.64], R10 ;  /* 0x0000000a1c003986 */ /* 0x000fe2000c101508 */
[C---:B------:R-:W-:Y:S01]  /*2010*/  ISETP.LT.AND P4, PT, R52.reuse, UR15, !P0 ;  /* 0x0000000f34007c0c */ /* 0x040fe2000c781270 */
[----:B------:R-:W-:Y:S01]  /*2020*/  IMAD R52, R52, R3, RZ ;  /* 0x0000000334347224 */ /* 0x000fe200078e02ff */
[-C--:B--2---:R-:W-:Y:S02]  /*2030*/  LEA R12, P3, R54, R17.reuse, 0x1 ;  /* 0x00000011360c7211 */ /* 0x084fe400078608ff */
[----:B-1----:R-:W-:Y:S01]  /*2040*/  PRMT R8, R8, 0x7632, R8 ;  /* 0x0000763208087816 */ /* 0x002fe20000000008 */
[----:B------:R-:W-:Y:S01]  /*2050*/  @P2 STG.E.U16 desc[UR8][R30.64], R11 ;  /* 0x0000000b1e002986 */ /* 0x000fe2000c101508 */
[----:B------:R-:W-:-:S02]  /*2060*/  LEA R14, P6, R52, R17, 0x1 ;  /* 0x00000011340e7211 */ /* 0x000fc400078c08ff */
[C---:B------:R-:W-:Y:S01]  /*2070*/  ISETP.LT.AND P2, PT, R50.reuse, UR15, !P0 ;  /* 0x0000000f32007c0c */ /* 0x040fe2000c741270 */
[-C--:B------:R-:W-:Y:S01]  /*2080*/  IMAD R50, R50, R3.reuse, RZ ;  /* 0x0000000332327224 */ /* 0x080fe200078e02ff */
[-C--:B------:R-:W-:Y:S02]  /*2090*/  LEA.HI.X.SX32 R13, R54, R18.reuse, 0x1, P3 ;  /* 0x00000012360d7211 */ /* 0x080fe400018f0eff */
[C---:B------:R-:W-:Y:S01]  /*20a0*/  ISETP.LT.AND P3, PT, R48.reuse, UR15, !P0 ;  /* 0x0000000f30007c0c */ /* 0x040fe2000c761270 */
[----:B------:R-:W-:Y:S01]  /*20b0*/  IMAD R48, R48, R3, RZ ;  /* 0x0000000330307224 */ /* 0x000fe200078e02ff */
[----:B------:R-:W-:Y:S01]  /*20c0*/  LEA.HI.X.SX32 R15, R52, R18, 0x1, P6 ;  /* 0x00000012340f7211 */ /* 0x000fe200030f0eff */
[----:B0-----:R-:W-:Y:S01]  /*20d0*/  @P5 STG.E.U16 desc[UR8][R12.64], R4 ;  /* 0x000000040c005986 */ /* 0x001fe2000c101508 */
[----:B------:R-:W-:-:S03]  /*20e0*/  LEA R24, P5, R50, R17, 0x1 ;  /* 0x0000001132187211 */ /* 0x000fc600078a08ff */
[----:B------:R0:W-:Y:S01]  /*20f0*/  @P4 STG.E.U16 desc[UR8][R14.64], R5 ;  /* 0x000000050e004986 */ /* 0x0001e2000c101508 */
[----:B---3--:R-:W-:Y:S02]  /*2100*/  LEA R26, P4, R48, R17, 0x1 ;  /* 0x00000011301a7211 */ /* 0x008fe400078808ff */
[-C--:B------:R-:W-:Y:S02]  /*2110*/  LEA.HI.X.SX32 R25, R50, R18.reuse, 0x1, P5 ;  /* 0x0000001232197211 */ /* 0x080fe400028f0eff */
[----:B------:R-:W-:Y:S02]  /*2120*/  LEA.HI.X.SX32 R27, R48, R18, 0x1, P4 ;  /* 0x00000012301b7211 */ /* 0x000fe400020f0eff */
[C---:B------:R-:W-:Y:S01]  /*2130*/  ISETP.LT.AND P5, PT, R46.reuse, UR15, !P0 ;  /* 0x0000000f2e007c0c */ /* 0x040fe2000c7a1270 */
[-C--:B------:R-:W-:Y:S01]  /*2140*/  IMAD R46, R46, R3.reuse, RZ ;  /* 0x000000032e2e7224 */ /* 0x080fe200078e02ff */
[----:B------:R1:W-:Y:S01]  /*2150*/  @P2 STG.E.U16 desc[UR8][R24.64], R6 ;  /* 0x0000000618002986 */ /* 0x0003e2000c101508 */
[----:B------:R-:W-:Y:S01]  /*2160*/  ISETP.LT.AND P4, PT, R23, UR15, !P0 ;  /* 0x0000000f17007c0c */ /* 0x000fe2000c781270 */
[-C--:B------:R-:W-:Y:S01]  /*2170*/  IMAD R23, R32, R3.reuse, RZ ;  /* 0x0000000320177224 */ /* 0x080fe200078e02ff */
[----:B0-----:R-:W-:Y:S01]  /*2180*/  PRMT R5, R10, 0x7632, R5 ;  /* 0x000076320a057816 */ /* 0x001fe20000000005 */
[----:B------:R0:W-:Y:S01]  /*2190*/  @P3 STG.E.U16 desc[UR8][R26.64], R7 ;  /* 0x000000071a003986 */ /* 0x0001e2000c101508 */
[C---:B------:R-:W-:Y:S01]  /*21a0*/  ISETP.LT.AND P3, PT, R44.reuse, UR15, !P0 ;  /* 0x0000000f2c007c0c */ /* 0x040fe2000c761270 */
[----:B------:R-:W-:Y:S01]  /*21b0*/  IMAD R44, R44, R3, RZ ;  /* 0x000000032c2c7224 */ /* 0x000fe200078e02ff */
[----:B------:R-:W-:-:S04]  /*21c0*/  LEA R28, P2, R46, R17, 0x1 ;  /* 0x000000112e1c7211 */ /* 0x000fc800078408ff */
[-C--:B------:R-:W-:Y:S02]  /*21d0*/  LEA.HI.X.SX32 R29, R46, R18.reuse, 0x1, P2 ;  /* 0x000000122e1d7211 */ /* 0x080fe400010f0eff */
[C---:B------:R-:W-:Y:S01]  /*21e0*/  ISETP.LT.AND P2, PT, R42.reuse, UR15, !P0 ;  /* 0x0000000f2a007c0c */ /* 0x040fe2000c741270 */
[----:B------:R-:W-:Y:S01]  /*21f0*/  IMAD R42, R42, R3, RZ ;  /* 0x000000032a2a7224 */ /* 0x000fe200078e02ff */
[C---:B------:R-:W-:Y:S01]  /*2200*/  LEA R12, P6, R44.reuse, R17, 0x1 ;  /* 0x000000112c0c7211 */ /* 0x040fe200078c08ff */
[----:B------:R-:W-:Y:S01]  /*2210*/  @P5 STG.E.U16 desc[UR8][R28.64], R8 ;  /* 0x000000081c005986 */ /* 0x000fe2000c101508 */
[----:B-1----:R-:W-:Y:S02]  /*2220*/  PRMT R6, R9, 0x7632, R6 ;  /* 0x0000763209067816 */ /* 0x002fe40000000006 */
[----:B------:R-:W-:Y:S02]  /*2230*/  LEA.HI.X.SX32 R13, R44, R18, 0x1, P6 ;  /* 0x000000122c0d7211 */ /* 0x000fe400030f0eff */
[C---:B------:R-:W-:Y:S01]  /*2240*/  ISETP.LT.AND P6, PT, R40.reuse, UR15, !P0 ;  /* 0x0000000f28007c0c */ /* 0x040fe2000c7c1270 */
[----:B------:R-:W-:Y:S01]  /*2250*/  IMAD R40, R40, R3, RZ ;  /* 0x0000000328287224 */ /* 0x000fe200078e02ff */
[----:B------:R-:W-:Y:S01]  /*2260*/  LEA R14, P5, R42, R17, 0x1 ;  /* 0x000000112a0e7211 */ /* 0x000fe200078a08ff */
[----:B------:R1:W-:Y:S01]  /*2270*/  @P3 STG.E.U16 desc[UR8][R12.64], R6 ;  /* 0x000000060c003986 */ /* 0x0003e2000c101508 */
[----:B0-----:R-:W-:-:S02]  /*2280*/  PRMT R7, R11, 0x7632, R7 ;  /* 0x000076320b077816 */ /* 0x001fc40000000007 */
[-C--:B------:R-:W-:Y:S01]  /*2290*/  LEA.HI.X.SX32 R15, R42, R18.reuse, 0x1, P5 ;  /* 0x000000122a0f7211 */ /* 0x080fe200028f0eff */
[----:B------:R-:W0:Y:S01]  /*22a0*/  LDS.128 R8, [R115] ;  /* 0x0000000073087984 */ /* 0x000e220000000c00 */
[----:B------:R-:W-:Y:S02]  /*22b0*/  LEA R24, P5, R40, R17, 0x1 ;  /* 0x0000001128187211 */ /* 0x000fe400078a08ff */
[C---:B------:R-:W-:Y:S01]  /*22c0*/  ISETP.LT.AND P3, PT, R38.reuse, UR15, !P0 ;  /* 0x0000000f26007c0c */ /* 0x040fe2000c761270 */
[-C--:B------:R-:W-:Y:S01]  /*22d0*/  IMAD R38, R38, R3.reuse, RZ ;  /* 0x0000000326267224 */ /* 0x080fe200078e02ff */
[----:B------:R-:W-:Y:S01]  /*22e0*/  LEA.HI.X.SX32 R25, R40, R18, 0x1, P5 ;  /* 0x0000001228197211 */ /* 0x000fe200028f0eff */
[----:B------:R-:W-:Y:S01]  /*22f0*/  @P2 STG.E.U16 desc[UR8][R14.64], R5 ;  /* 0x000000050e002986 */ /* 0x000fe2000c101508 */
[C---:B------:R-:W-:Y:S01]  /*2300*/  ISETP.LT.AND P5, PT, R36.reuse, UR15, !P0 ;  /* 0x0000000f24007c0c */ /* 0x040fe2000c7a1270 */
[----:B------:R-:W-:Y:S01]  /*2310*/  IMAD R36, R36, R3, RZ ;  /* 0x0000000324247224 */ /* 0x000fe200078e02ff */
[----:B------:R-:W-:Y:S01]  /*2320*/  LEA R26, P2, R38, R17, 0x1 ;  /* 0x00000011261a7211 */ /* 0x000fe200078408ff */
[----:B------:R2:W-:Y:S01]  /*2330*/  @P6 STG.E.U16 desc[UR8][R24.64], R7 ;  /* 0x0000000718006986 */ /* 0x0005e2000c101508 */
[----:B-1----:R-:W-:-:S02]  /*2340*/  PRMT R6, R4, 0x7632, R6 ;  /* 0x0000763204067816 */ /* 0x002fc40000000006 */
[----:B------:R-:W-:Y:S01]  /*2350*/  LEA R4, P6, R36, R17, 0x1 ;  /* 0x0000001124047211 */ /* 0x000fe200078c08ff */
[----:B------:R-:W1:Y:S01]  /*2360*/  LDS.128 R12, [R115+0x2000] ;  /* 0x00200000730c7984 */ /* 0x000e620000000c00 */
[----:B------:R-:W-:Y:S02]  /*2370*/  LEA.HI.X.SX32 R27, R38, R18, 0x1, P2 ;  /* 0x00000012261b7211 */ /* 0x000fe400010f0eff */
[C---:B------:R-:W-:Y:S01]  /*2380*/  ISETP.LT.AND P2, PT, R34.reuse, UR15, !P0 ;  /* 0x0000000f22007c0c */ /* 0x040fe2000c741270 */
[----:B------:R-:W-:Y:S02]  /*2390*/  IMAD R34, R34, R3, RZ ;  /* 0x0000000322227224 */ /* 0x000fe400078e02ff */
[----:B------:R3:W-:Y:S01]  /*23a0*/  @P3 STG.E.U16 desc[UR8][R26.64], R6 ;  /* 0x000000061a003986 */ /* 0x0007e2000c101508 */
[----:B------:R-:W-:Y:S02]  /*23b0*/  ISETP.LT.AND P3, PT, R47, UR15, !P0 ;  /* 0x0000000f2f007c0c */ /* 0x000fe4000c761270 */
[----:B--2---:R-:W-:-:S02]  /*23c0*/  PRMT R25, R5, 0x7632, R25 ;  /* 0x0000763205197816 */ /* 0x004fc40000000019 */
[----:B------:R-:W-:Y:S02]  /*23d0*/  LEA.HI.X.SX32 R5, R36, R18, 0x1, P6 ;  /* 0x0000001224057211 */ /* 0x000fe400030f0eff */
[----:B------:R-:W-:-:S03]  /*23e0*/  LEA R28, P6, R34, R17, 0x1 ;  /* 0x00000011221c7211 */ /* 0x000fc600078c08ff */
[----:B------:R2:W-:Y:S01]  /*23f0*/  @P5 STG.E.U16 desc[UR8][R4.64], R25 ;  /* 0x0000001904005986 */ /* 0x0005e2000c101508 */
[----:B------:R-:W-:Y:S01]  /*2400*/  ISETP.LT.AND P5, PT, R32, UR15, !P0 ;  /* 0x0000000f20007c0c */ /* 0x000fe2000c7a1270 */
[----:B---3--:R-:W-:Y:S01]  /*2410*/  IMAD R26, R3, 0x2, R60 ;  /* 0x00000002031a7824 */ /* 0x008fe200078e023c */
[-C--:B------:R-:W-:Y:S02]  /*2420*/  LEA.HI.X.SX32 R29, R34, R18.reuse, 0x1, P6 ;  /* 0x00000012221d7211 */ /* 0x080fe400030f0eff */
[-C--:B------:R-:W-:Y:S01]  /*2430*/  LEA R24, P6, R23, R17.reuse, 0x1 ;  /* 0x0000001117187211 */ /* 0x080fe200078c08ff */
[----:B------:R-:W-:Y:S01]  /*2440*/  IMAD R30, R3, 0x2, R26 ;  /* 0x00000002031e7824 */ /* 0x000fe200078e021a */
[----:B--2---:R-:W-:Y:S02]  /*2450*/  PRMT R5, R6, 0x7632, R5 ;  /* 0x0000763206057816 */ /* 0x004fe40000000005 */
[----:B------:R-:W-:Y:S02]  /*2460*/  LEA.HI.X.SX32 R25, R23, R18, 0x1, P6 ;  /* 0x0000001217197211 */ /* 0x000fe400030f0eff */
[----:B------:R-:W-:Y:S01]  /*2470*/  PRMT R23, R7, 0x7632, R23 ;  /* 0x0000763207177816 */ /* 0x000fe20000000017 */
[----:B------:R2:W-:Y:S01]  /*2480*/  @P2 STG.E.U16 desc[UR8][R28.64], R5 ;  /* 0x000000051c002986 */ /* 0x0005e2000c101508 */
[----:B------:R-:W-:-:S02]  /*2490*/  LEA R6, P2, R60, R17, 0x1 ;  /* 0x000000113c067211 */ /* 0x000fc400078408ff */
[----:B------:R-:W-:Y:S01]  /*24a0*/  ISETP.LT.AND P6, PT, R45, UR15, !P0 ;  /* 0x0000000f2d007c0c */ /* 0x000fe2000c7c1270 */
[----:B------:R3:W-:Y:S01]  /*24b0*/  @P5 STG.E.U16 desc[UR8][R24.64], R23 ;  /* 0x0000001718005986 */ /* 0x0007e2000c101508 */
[-C--:B------:R-:W-:Y:S02]  /*24c0*/  LEA.HI.X.SX32 R7, R60, R18.reuse, 0x1, P2 ;  /* 0x000000123c077211 */ /* 0x080fe400010f0eff */
[CC--:B------:R-:W-:Y:S02]  /*24d0*/  LEA R4, P5, R26.reuse, R17.reuse, 0x1 ;  /* 0x000000111a047211 */ /* 0x0c0fe400078a08ff */
[----:B------:R-:W-:Y:S01]  /*24e0*/  ISETP.LT.AND P2, PT, R43, UR15, !P0 ;  /* 0x0000000f2b007c0c */ /* 0x000fe2000c741270 */
[----:B0-----:R0:W-:Y:S01]  /*24f0*/  @P3 STG.E.U16 desc[UR8][R6.64], R8 ;  /* 0x0000000806003986 */ /* 0x0011e2000c101508 */
[----:B--2---:R-:W-:Y:S01]  /*2500*/  LEA.HI.X.SX32 R5, R26, R18, 0x1, P5 ;  /* 0x000000121a057211 */ /* 0x004fe200028f0eff */
[----:B------:R-:W-:Y:S01]  /*2510*/  IMAD R28, R3, 0x2, R30 ;  /* 0x00000002031c7824 */ /* 0x000fe200078e021e */
[----:B------:R-:W-:-:S02]  /*2520*/  LEA R26, P3, R30, R17, 0x1 ;  /* 0x000000111e1a7211 */ /* 0x000fc400078608ff */
[----:B------:R-:W-:Y:S01]  /*2530*/  ISETP.LT.AND P5, PT, R41, UR15, !P0 ;  /* 0x0000000f29007c0c */ /* 0x000fe2000c7a1270 */
[----:B------:R2:W-:Y:S01]  /*2540*/  @P6 STG.E.U16 desc[UR8][R4.64], R9 ;  /* 0x0000000904006986 */ /* 0x0005e2000c101508 */
[-C--:B------:R-:W-:Y:S01]  /*2550*/  LEA.HI.X.SX32 R27, R30, R18.reuse, 0x1, P3 ;  /* 0x000000121e1b7211 */ /* 0x080fe200018f0eff */
[----:B------:R-:W-:Y:S01]  /*2560*/  IMAD R30, R3, 0x2, R28 ;  /* 0x00000002031e7824 */ /* 0x000fe200078e021c */
[CC--:B---3--:R-:W-:Y:S02]  /*2570*/  LEA R24, P6, R28.reuse, R17.reuse, 0x1 ;  /* 0x000000111c187211 */ /* 0x0c8fe400078c08ff */
[----:B------:R-:W-:Y:S01]  /*2580*/  ISETP.LT.AND P3, PT, R39, UR15, !P0 ;  /* 0x0000000f27007c0c */ /* 0x000fe2000c761270 */
[----:B------:R3:W-:Y:S01]  /*2590*/  @P2 STG.E.U16 desc[UR8][R26.64], R10 ;  /* 0x0000000a1a002986 */ /* 0x0007e2000c101508 */
[----:B------:R-:W-:Y:S01]  /*25a0*/  LEA.HI.X.SX32 R25, R28, R18, 0x1, P6 ;  /* 0x000000121c197211 */ /* 0x000fe200030f0eff */
[----:B------:R-:W-:Y:S01]  /*25b0*/  IMAD R28, R3, 0x2, R30 ;  /* 0x00000002031c7824 */ /* 0x000fe200078e021e */
[----:B0-----:R-:W-:-:S02]  /*25c0*/  LEA R6, P2, R30, R17, 0x1 ;  /* 0x000000111e067211 */ /* 0x001fc400078408ff */
[----:B------:R-:W-:Y:S01]  /*25d0*/  ISETP.LT.AND P6, PT, R37, UR15, !P0 ;  /* 0x0000000f25007c0c */ /* 0x000fe2000c7c1270 */
[----:B------:R0:W-:Y:S01]  /*25e0*/  @P5 STG.E.U16 desc[UR8][R24.64], R11 ;  /* 0x0000000b18005986 */ /* 0x0001e2000c101508 */
[-C--:B------:R-:W-:Y:S01]  /*25f0*/  LEA.HI.X.SX32 R7, R30, R18.reuse, 0x1, P2 ;  /* 0x000000121e077211 */ /* 0x080fe200010f0eff */
[----:B------:R-:W-:Y:S01]  /*2600*/  IMAD R30, R3, 0x2, R28 ;  /* 0x00000002031e7824 */ /* 0x000fe200078e021c */
[CC--:B--2---:R-:W-:Y:S02]  /*2610*/  LEA R4, P5, R28.reuse, R17.reuse, 0x1 ;  /* 0x000000111c047211 */ /* 0x0c4fe400078a08ff */
[----:B------:R-:W-:Y:S01]  /*2620*/  ISETP.LT.AND P2, PT, R35, UR15, !P0 ;  /* 0x0000000f23007c0c */ /* 0x000fe2000c741270 */
[----:B-1----:R1:W-:Y:S01]  /*2630*/  @P3 STG.E.U16 desc[UR8][R6.64], R12 ;  /* 0x0000000c06003986 */ /* 0x0023e2000c101508 */
[----:B------:R-:W-:Y:S01]  /*2640*/  LEA.HI.X.SX32 R5, R28, R18, 0x1, P5 ;  /* 0x000000121c057211 */ /* 0x000fe200028f0eff */
[----:B------:R-:W-:Y:S01]  /*2650*/  IMAD R28, R3, 0x2, R30 ;  /* 0x00000002031c7824 */ /* 0x000fe200078e021e */
[----:B---3--:R-:W-:-:S02]  /*2660*/  LEA R26, P3, R30, R17, 0x1 ;  /* 0x000000111e1a7211 */ /* 0x008fc400078608ff */
[----:B------:R-:W-:Y:S01]  /*2670*/  ISETP.LT.AND P5, PT, R22, UR15, !P0 ;  /* 0x0000000f16007c0c */ /* 0x000fe2000c7a1270 */
[----:B------:R2:W-:Y:S01]  /*2680*/  @P6 STG.E.U16 desc[UR8][R4.64], R13 ;  /* 0x0000000d04006986 */ /* 0x0005e2000c101508 */
[-C--:B------:R-:W-:Y:S02]  /*2690*/  LEA.HI.X.SX32 R27, R30, R18.reuse, 0x1, P3 ;  /* 0x000000121e1b7211 */ /* 0x080fe400018f0eff */
[----:B------:R-:W-:Y:S01]  /*26a0*/  ISETP.LT.AND P3, PT, R20, UR15, !P0 ;  /* 0x0000000f14007c0c */ /* 0x000fe2000c761270 */
[----:B------:R-:W-:Y:S01]  /*26b0*/  IMAD R20, R3, 0x2, R28 ;  /* 0x0000000203147824 */ /* 0x000fe200078e021c */
[C---:B------:R-:W-:Y:S01]  /*26c0*/  LEA R22, P6, R28.reuse, R17, 0x1 ;  /* 0x000000111c167211 */ /* 0x040fe200078c08ff */
[----:B------:R3:W-:Y:S01]  /*26d0*/  @P2 STG.E.U16 desc[UR8][R26.64], R14 ;  /* 0x0000000e1a002986 */ /* 0x0007e2000c101508 */
[----:B------:R-:W-:Y:S01]  /*26e0*/  ISETP.LT.AND P2, PT, R21, UR15, !P0 ;  /* 0x0000000f15007c0c */ /* 0x000fe2000c741270 */
[----:B0-----:R-:W-:Y:S01]  /*26f0*/  IMAD R24, R3, 0x2, R20 ;  /* 0x0000000203187824 */ /* 0x001fe200078e0214 */
[----:B------:R-:W-:-:S02]  /*2700*/  LEA.HI.X.SX32 R23, R28, R18, 0x1, P6 ;  /* 0x000000121c177211 */ /* 0x000fc400030f0eff */
[-C--:B-1----:R-:W-:Y:S01]  /*2710*/  LEA R6, P6, R20, R17.reuse, 0x1 ;  /* 0x0000001114067211 */ /* 0x082fe200078c08ff */
[----:B------:R-:W-:Y:S01]  /*2720*/  IMAD R28, R3, 0x2, R24 ;  /* 0x00000002031c7824 */ /* 0x000fe200078e0218 */
[----:B------:R-:W-:Y:S01]  /*2730*/  PRMT R9, R8, 0x7632, R9 ;  /* 0x0000763208097816 */ /* 0x000fe20000000009 */
[----:B------:R0:W-:Y:S01]  /*2740*/  @P5 STG.E.U16 desc[UR8][R22.64], R15 ;  /* 0x0000000f16005986 */ /* 0x0001e2000c101508 */
[-C--:B------:R-:W-:Y:S02]  /*2750*/  LEA.HI.X.SX32 R7, R20, R18.reuse, 0x1, P6 ;  /* 0x0000001214077211 */ /* 0x080fe400030f0eff */
[CC--:B--2---:R-:W-:Y:S02]  /*2760*/  LEA R4, P6, R24.reuse, R17.reuse, 0x1 ;  /* 0x0000001118047211 */ /* 0x0c4fe400078c08ff */
[----:B------:R-:W-:Y:S01]  /*2770*/  PRMT R10, R9, 0x7632, R10 ;  /* 0x00007632090a7816 */ /* 0x000fe2000000000a */
[----:B------:R1:W-:Y:S01]  /*2780*/  @P2 STG.E.U16 desc[UR8][R6.64], R9 ;  /* 0x0000000906002986 */ /* 0x0003e2000c101508 */
[----:B------:R-:W-:Y:S01]  /*2790*/  LEA.HI.X.SX32 R5, R24, R18, 0x1, P6 ;  /* 0x0000001218057211 */ /* 0x000fe200030f0eff */
[----:B------:R-:W-:Y:S01]  /*27a0*/  IMAD R24, R3, 0x2, R28 ;  /* 0x0000000203187824 */ /* 0x000fe200078e021c */
[----:B------:R-:W-:-:S02]  /*27b0*/  LEA R8, P2, R28, R17, 0x1 ;  /* 0x000000111c087211 */ /* 0x000fc400078408ff */
[----:B------:R-:W-:Y:S01]  /*27c0*/  ISETP.LT.AND P5, PT, R19, UR15, !P0 ;  /* 0x0000000f13007c0c */ /* 0x000fe2000c7a1270 */
[C---:B---3--:R-:W-:Y:S01]  /*27d0*/  IMAD R26, R3.reuse, 0x2, R24 ;  /* 0x00000002031a7824 */ /* 0x048fe200078e0218 */
[----:B------:R2:W-:Y:S01]  /*27e0*/  @P3 STG.E.U16 desc[UR8][R4.64], R10 ;  /* 0x0000000a04003986 */ /* 0x0005e2000c101508 */
[-C--:B------:R-:W-:Y:S02]  /*27f0*/  LEA R20, P3, R24, R17.reuse, 0x1 ;  /* 0x0000001118147211 */ /* 0x080fe400078608ff */
[C---:B------:R-:W-:Y:S01]  /*2800*/  IMAD R30, R3.reuse, 0x2, R26 ;  /* 0x00000002031e7824 */ /* 0x040fe200078e021a */
[-C--:B0-----:R-:W-:Y:S02]  /*2810*/  LEA R22, P6, R26, R17.reuse, 0x1 ;  /* 0x000000111a167211 */ /* 0x081fe400078c08ff */
[----:B-1----:R-:W-:Y:S01]  /*2820*/  LEA.HI.X.SX32 R9, R28, R18, 0x1, P2 ;  /* 0x000000121c097211 */ /* 0x002fe200010f0eff */
[----:B------:R-:W-:Y:S01]  /*2830*/  IMAD R28, R3, 0x2, R30 ;  /* 0x00000002031c7824 */ /* 0x000fe200078e021e */
[----:B------:R-:W-:-:S02]  /*2840*/  LEA R6, P2, R30, R17, 0x1 ;  /* 0x000000111e067211 */ /* 0x000fc400078408ff */
[-C--:B------:R-:W-:Y:S01]  /*2850*/  LEA.HI.X.SX32 R21, R24, R18.reuse, 0x1, P3 ;  /* 0x0000001218157211 */ /* 0x080fe200018f0eff */
[----:B------:R-:W-:Y:S01]  /*2860*/  IMAD R3, R3, 0x2, R28 ;  /* 0x0000000203037824 */ /* 0x000fe200078e021c */
[-C--:B------:R-:W-:Y:S02]  /*2870*/  LEA.HI.X.SX32 R23, R26, R18.reuse, 0x1, P6 ;  /* 0x000000121a177211 */ /* 0x080fe400030f0eff */
[----:B------:R-:W-:Y:S02]  /*2880*/  LEA R24, P6, R28, R17, 0x1 ;  /* 0x000000111c187211 */ /* 0x000fe400078c08ff */
[----:B------:R-:W-:Y:S02]  /*2890*/  ISETP.LT.AND P3, PT, R16, UR15, !P0 ;  /* 0x0000000f10007c0c */ /* 0x000fe4000c761270 */
[----:B------:R-:W-:Y:S02]  /*28a0*/  LEA.HI.X.SX32 R7, R30, R18, 0x1, P2 ;  /* 0x000000121e077211 */ /* 0x000fe400010f0eff */
[----:B------:R-:W-:-:S02]  /*28b0*/  ISETP.LT.AND P2, PT, R0, UR15, !P0 ;  /* 0x0000000f00007c0c */ /* 0x000fc4000c741270 */
[-C--:B------:R-:W-:Y:S02]  /*28c0*/  LEA.HI.X.SX32 R25, R28, R18.reuse, 0x1, P6 ;  /* 0x000000121c197211 */ /* 0x080fe400030f0eff */
[----:B------:R-:W-:Y:S02]  /*28d0*/  ISETP.LT.AND P0, PT, R2, UR15, !P0 ;  /* 0x0000000f02007c0c */ /* 0x000fe4000c701270 */
[----:B--2---:R-:W-:Y:S02]  /*28e0*/  LEA R4, P6, R3, R17, 0x1 ;  /* 0x0000001103047211 */ /* 0x004fe400078c08ff */
[----:B------:R-:W-:Y:S02]  /*28f0*/  PRMT R10, R10, 0x7632, R10 ;  /* 0x000076320a0a7816 */ /* 0x000fe4000000000a */
[----:B------:R-:W-:Y:S02]  /*2900*/  PRMT R11, R11, 0x7632, R11 ;  /* 0x000076320b0b7816 */ /* 0x000fe4000000000b */
[----:B------:R-:W-:Y:S01]  /*2910*/  LEA.HI.X.SX32 R5, R3, R18, 0x1, P6 ;  /* 0x0000001203057211 */ /* 0x000fe200030f0eff */
[----:B------:R0:W-:Y:S01]  /*2920*/  @P5 STG.E.U16 desc[UR8][R8.64], R10 ;  /* 0x0000000a08005986 */ /* 0x0001e2000c101508 */
[----:B------:R-:W-:-:S02]  /*2930*/  PRMT R12, R12, 0x7632, R12 ;  /* 0x000076320c0c7816 */ /* 0x000fc4000000000c */
[----:B------:R-:W-:Y:S01]  /*2940*/  PRMT R3, R13, 0x7632, R3 ;  /* 0x000076320d037816 */ /* 0x000fe20000000003 */
[----:B------:R0:W-:Y:S01]  /*2950*/  @P4 STG.E.U16 desc[UR8][R20.64], R11 ;  /* 0x0000000b14004986 */ /* 0x0001e2000c101508 */
[----:B------:R-:W-:-:S03]  /*2960*/  PRMT R14, R14, 0x7632, R14 ;  /* 0x000076320e0e7816 */ /* 0x000fc6000000000e */
[----:B------:R0:W-:Y:S04]  /*2970*/  @P3 STG.E.U16 desc[UR8][R22.64], R12 ;  /* 0x0000000c16003986 */ /* 0x0001e8000c101508 */
[----:B------:R0:W-:Y:S04]  /*2980*/  @P2 STG.E.U16 desc[UR8][R6.64], R3 ;  /* 0x0000000306002986 */ /* 0x0001e8000c101508 */
[----:B------:R0:W-:Y:S01]  /*2990*/  @P1 STG.E.U16 desc[UR8][R24.64], R14 ;  /* 0x0000000e18001986 */ /* 0x0001e2000c101508 */
[----:B------:R-:W-:Y:S05]  /*29a0*/  @!P0 EXIT ;  /* 0x000000000000894d */ /* 0x000fea0003800000 */
[----:B------:R-:W-:-:S05]  /*29b0*/  PRMT R2, R15, 0x7632, R2 ;  /* 0x000076320f027816 */ /* 0x000fca0000000002 */
[----:B------:R-:W-:Y:S01]  /*29c0*/  STG.E.U16 desc[UR8][R4.64], R2 ;  /* 0x0000000204007986 */ /* 0x000fe2000c101508 */
[----:B------:R-:W-:Y:S05]  /*29d0*/  EXIT ;  /* 0x000000000000794d */ /* 0x000fea0003800000 */
.L_x_3:
[----:B------:R-:W-:-:S00]  /*29e0*/  BRA `(.L_x_3) ;  /* 0xfffffffc00fc7947 */ /* 0x000fc0000383ffff */
[----:B------:R-:W-:-:S00]  /*29f0*/  NOP ;  /* 0x0000000000007918 */ /* 0x000fc00000000000 */
        /* <DEDUP_REMOVED lines=8> */
.L_x_4:


//--------------------- .nv.shared.matmul_kernel  --------------------------
	.section	.nv.shared.matmul_kernel,"aw",@nobits
	.sectionflags	@""
	.align	16
	.zero		1024


//--------------------- .nv.shared.reserved.0     --------------------------
	.section	.nv.shared.reserved.0,"aw",@nobits
	.weak		__nv_reservedSMEM_offset_0_alias
	.size		__nv_reservedSMEM_offset_0_alias, 0, 64
	.other		__nv_reservedSMEM_offset_0_alias,@"STO_CUDA_RESERVED_SHARED STV_DEFAULT"
__nv_reservedSMEM_offset_0_alias:
	.zero		0
	.zero		64


//--------------------- .nv.constant0.matmul_kernel --------------------------
	.section	.nv.constant0.matmul_kernel,"a",@progbits
	.sectionflags	@""
	.align	4
.nv.constant0.matmul_kernel:
	.zero		976


//--------------------- SYMBOLS --------------------------

	.type		.nv.reservedSmem.offset0,@object
	.size		.nv.reservedSmem.offset0,0x4
	.type		.nv.reservedSmem.cap,@object
	.size		.nv.reservedSmem.cap,0x4
